	.target	sm_100a

	.elftype	@"ET_EXEC"


//--------------------- .note.nv.tkinfo           --------------------------
	.section	.note.nv.tkinfo,"",@"SHT_NOTE"
	.sectionflags	@"SHF_NOTE_NV_TKINFO"
	.tkinfo
        /*0018*/ 	.word	0x00000002
        /*0030*/ 	.string	""
        /*0030*/ 	.string	"ptxas"
        /*0030*/ 	.string	"Cuda compilation tools, release 13.0, V13.0.88"
        /*0030*/ 	.string	"Build cuda_13.0.r13.0/compiler.36424714_0"
        /*0030*/ 	.string	"-arch sm_100a -m 64 "



//--------------------- .note.nv.cuinfo           --------------------------
	.section	.note.nv.cuinfo,"",@"SHT_NOTE"
	.sectionflags	@"SHF_NOTE_NV_CUINFO"
        /*0018*/ 	.short	0x0002
        /*001a*/ 	.short	0x0064
        /*001c*/ 	.short	0x0082
	.zero		2


//--------------------- .nv.info                  --------------------------
	.section	.nv.info,"",@"SHT_CUDA_INFO"
	.align	4


	//----- nvinfo : EIATTR_REGCOUNT
	.align		4
        /*0000*/ 	.byte	0x04, 0x2f
        /*0002*/ 	.short	(.L_19 - .L_18)
	.align		4
.L_18:
        /*0004*/ 	.word	index@(_ZN7cutlass13device_kernelINS_4gemm6kernel13GemmUniversalIN4cute5tupleIJiiiiEEENS1_10collective13CollectiveMmaINS1_35MainloopSm100TmaUmmaWarpSpecializedILi3ELi2ELi4ENS5_IJNS4_1CILi1EEESB_SB_EEEEENS5_IJNSA_ILi64EEESE_NSA_ILi128EEEEEEfNS5_IJSB_llEEEfNS5_IJlSB_lEEENS4_8TiledMMAINS4_8MMA_AtomIJNS4_17SM100_MMA_TF32_SSINS_10tfloat32_tESM_fLi64ELi64ELNS4_4UMMA5MajorE1ELSO_0ELNSN_7ScaleInE0ELSP_0EEEEEENS4_6LayoutISC_NS5_IJNSA_ILi0EEEST_ST_EEEEENS5_IJNS4_10UnderscoreESW_SW_EEEEENS4_13SM90_TMA_LOADENS4_14ComposedLayoutINS4_7SwizzleILi2ELi5ELi2EEENS4_18smem_ptr_flag_bitsILi32EEENSS_INS5_IJNSA_ILi32EEENSA_ILi4EEEEEENS5_IJSB_S15_EEEEEEEvNS4_8identityESZ_NS10_INS11_ILi3ELi4ELi3EEES14_NSS_INS5_IJNSA_ILi8EEES15_EEENS5_IJS15_SB_EEEEEEEvS1B_EENS_8epilogue10collective18CollectiveEpilogueINS1J_23Sm100TmaWarpSpecializedILi3ELi2ELi16ELb1ELb0EEEJSG_NS5_IJNSS_ISE_SB_EENSS_IS15_SB_EEEEEfSI_fSI_NS1J_6fusion15FusionCallbacksIS1N_NS1R_17LinearCombinationIffffLNS_15FloatRoundStyleE2EEESG_S1Q_JEEENS4_5SM1004TMEM4LOAD26SM100_TMEM_LOAD_16dp128b8xESZ_S1H_NS4_17SM75_U32x4_LDSM_NENS4_14SM90_TMA_STOREES1H_NS4_17SM90_U32x4_STSM_NENS4_39AutoVectorizingCopyWithAssumedAlignmentILi128EEEEEEvvEEEEvNT_6ParamsE)
        /*0008*/ 	.word	0x00000059


	//----- nvinfo : EIATTR_FRAME_SIZE
	.align		4
.L_19:
        /*000c*/ 	.byte	0x04, 0x11
        /*000e*/ 	.short	(.L_21 - .L_20)
	.align		4
.L_20:
        /*0010*/ 	.word	index@($__internal_2_$__cuda_sm10x_tcgen05_guardrail_trap_unallocated_columns_being_dealloced)
        /*0014*/ 	.word	0x00000000


	//----- nvinfo : EIATTR_FRAME_SIZE
	.align		4
.L_21:
        /*0018*/ 	.byte	0x04, 0x11
        /*001a*/ 	.short	(.L_23 - .L_22)
	.align		4
.L_22:
        /*001c*/ 	.word	index@($__internal_1_$__cuda_sm10x_tcgen05_guardrail_trap_phase_invalid_during_alloc)
        /*0020*/ 	.word	0x00000000


	//----- nvinfo : EIATTR_FRAME_SIZE
	.align		4
.L_23:
        /*0024*/ 	.byte	0x04, 0x11
        /*0026*/ 	.short	(.L_25 - .L_24)
	.align		4
.L_24:
        /*0028*/ 	.word	index@($__internal_0_$__cuda_sm10x_tcgen05_guardrail_trap_col_being_dealloced_not_returned_by_alloc)
        /*002c*/ 	.word	0x00000000


	//----- nvinfo : EIATTR_FRAME_SIZE
	.align		4
.L_25:
        /*0030*/ 	.byte	0x04, 0x11
        /*0032*/ 	.short	(.L_27 - .L_26)
	.align		4
.L_26:
        /*0034*/ 	.word	index@(_ZN7cutlass13device_kernelINS_4gemm6kernel13GemmUniversalIN4cute5tupleIJiiiiEEENS1_10collective13CollectiveMmaINS1_35MainloopSm100TmaUmmaWarpSpecializedILi3ELi2ELi4ENS5_IJNS4_1CILi1EEESB_SB_EEEEENS5_IJNSA_ILi64EEESE_NSA_ILi128EEEEEEfNS5_IJSB_llEEEfNS5_IJlSB_lEEENS4_8TiledMMAINS4_8MMA_AtomIJNS4_17SM100_MMA_TF32_SSINS_10tfloat32_tESM_fLi64ELi64ELNS4_4UMMA5MajorE1ELSO_0ELNSN_7ScaleInE0ELSP_0EEEEEENS4_6LayoutISC_NS5_IJNSA_ILi0EEEST_ST_EEEEENS5_IJNS4_10UnderscoreESW_SW_EEEEENS4_13SM90_TMA_LOADENS4_14ComposedLayoutINS4_7SwizzleILi2ELi5ELi2EEENS4_18smem_ptr_flag_bitsILi32EEENSS_INS5_IJNSA_ILi32EEENSA_ILi4EEEEEENS5_IJSB_S15_EEEEEEEvNS4_8identityESZ_NS10_INS11_ILi3ELi4ELi3EEES14_NSS_INS5_IJNSA_ILi8EEES15_EEENS5_IJS15_SB_EEEEEEEvS1B_EENS_8epilogue10collective18CollectiveEpilogueINS1J_23Sm100TmaWarpSpecializedILi3ELi2ELi16ELb1ELb0EEEJSG_NS5_IJNSS_ISE_SB_EENSS_IS15_SB_EEEEEfSI_fSI_NS1J_6fusion15FusionCallbacksIS1N_NS1R_17LinearCombinationIffffLNS_15FloatRoundStyleE2EEESG_S1Q_JEEENS4_5SM1004TMEM4LOAD26SM100_TMEM_LOAD_16dp128b8xESZ_S1H_NS4_17SM75_U32x4_LDSM_NENS4_14SM90_TMA_STOREES1H_NS4_17SM90_U32x4_STSM_NENS4_39AutoVectorizingCopyWithAssumedAlignmentILi128EEEEEEvvEEEEvNT_6ParamsE)
        /*0038*/ 	.word	0x00000000


	//----- nvinfo : EIATTR_MIN_STACK_SIZE
	.align		4
.L_27:
        /*003c*/ 	.byte	0x04, 0x12
        /*003e*/ 	.short	(.L_29 - .L_28)
	.align		4
.L_28:
        /*0040*/ 	.word	index@(_ZN7cutlass13device_kernelINS_4gemm6kernel13GemmUniversalIN4cute5tupleIJiiiiEEENS1_10collective13CollectiveMmaINS1_35MainloopSm100TmaUmmaWarpSpecializedILi3ELi2ELi4ENS5_IJNS4_1CILi1EEESB_SB_EEEEENS5_IJNSA_ILi64EEESE_NSA_ILi128EEEEEEfNS5_IJSB_llEEEfNS5_IJlSB_lEEENS4_8TiledMMAINS4_8MMA_AtomIJNS4_17SM100_MMA_TF32_SSINS_10tfloat32_tESM_fLi64ELi64ELNS4_4UMMA5MajorE1ELSO_0ELNSN_7ScaleInE0ELSP_0EEEEEENS4_6LayoutISC_NS5_IJNSA_ILi0EEEST_ST_EEEEENS5_IJNS4_10UnderscoreESW_SW_EEEEENS4_13SM90_TMA_LOADENS4_14ComposedLayoutINS4_7SwizzleILi2ELi5ELi2EEENS4_18smem_ptr_flag_bitsILi32EEENSS_INS5_IJNSA_ILi32EEENSA_ILi4EEEEEENS5_IJSB_S15_EEEEEEEvNS4_8identityESZ_NS10_INS11_ILi3ELi4ELi3EEES14_NSS_INS5_IJNSA_ILi8EEES15_EEENS5_IJS15_SB_EEEEEEEvS1B_EENS_8epilogue10collective18CollectiveEpilogueINS1J_23Sm100TmaWarpSpecializedILi3ELi2ELi16ELb1ELb0EEEJSG_NS5_IJNSS_ISE_SB_EENSS_IS15_SB_EEEEEfSI_fSI_NS1J_6fusion15FusionCallbacksIS1N_NS1R_17LinearCombinationIffffLNS_15FloatRoundStyleE2EEESG_S1Q_JEEENS4_5SM1004TMEM4LOAD26SM100_TMEM_LOAD_16dp128b8xESZ_S1H_NS4_17SM75_U32x4_LDSM_NENS4_14SM90_TMA_STOREES1H_NS4_17SM90_U32x4_STSM_NENS4_39AutoVectorizingCopyWithAssumedAlignmentILi128EEEEEEvvEEEEvNT_6ParamsE)
        /*0044*/ 	.word	0x00000000
.L_29:


//--------------------- .nv.compat                --------------------------
	.section	.nv.compat,"",@"SHT_CUDA_COMPAT_INFO"
	.align	4
        /*0000*/ 	.byte	0x02, 0x09, 0x01, 0x00, 0x02, 0x02, 0x02, 0x00, 0x02, 0x05, 0x05, 0x00, 0x03, 0x07, 0x01, 0x01
        /*0010*/ 	.byte	0x02, 0x03, 0x01, 0x00, 0x02, 0x06, 0x01, 0x00, 0x04, 0x0b, 0x08, 0x00, 0x09, 0x00, 0x00, 0x00
        /*0020*/ 	.byte	0x00, 0x00, 0x00, 0x00


//--------------------- .nv.info._ZN7cutlass13device_kernelINS_4gemm6kernel13GemmUniversalIN4cute5tupleIJiiiiEEENS1_10collective13CollectiveMmaINS1_35MainloopSm100TmaUmmaWarpSpecializedILi3ELi2ELi4ENS5_IJNS4_1CILi1EEESB_SB_EEEEENS5_IJNSA_ILi64EEESE_NSA_ILi128EEEEEEfNS5_IJSB_llEEEfNS5_IJlSB_lEEENS4_8TiledMMAINS4_8MMA_AtomIJNS4_17SM100_MMA_TF32_SSINS_10tfloat32_tESM_fLi64ELi64ELNS4_4UMMA5MajorE1ELSO_0ELNSN_7ScaleInE0ELSP_0EEEEEENS4_6LayoutISC_NS5_IJNSA_ILi0EEEST_ST_EEEEENS5_IJNS4_10UnderscoreESW_SW_EEEEENS4_13SM90_TMA_LOADENS4_14ComposedLayoutINS4_7SwizzleILi2ELi5ELi2EEENS4_18smem_ptr_flag_bitsILi32EEENSS_INS5_IJNSA_ILi32EEENSA_ILi4EEEEEENS5_IJSB_S15_EEEEEEEvNS4_8identityESZ_NS10_INS11_ILi3ELi4ELi3EEES14_NSS_INS5_IJNSA_ILi8EEES15_EEENS5_IJS15_SB_EEEEEEEvS1B_EENS_8epilogue10collective18CollectiveEpilogueINS1J_23Sm100TmaWarpSpecializedILi3ELi2ELi16ELb1ELb0EEEJSG_NS5_IJNSS_ISE_SB_EENSS_IS15_SB_EEEEEfSI_fSI_NS1J_6fusion15FusionCallbacksIS1N_NS1R_17LinearCombinationIffffLNS_15FloatRoundStyleE2EEESG_S1Q_JEEENS4_5SM1004TMEM4LOAD26SM100_TMEM_LOAD_16dp128b8xESZ_S1H_NS4_17SM75_U32x4_LDSM_NENS4_14SM90_TMA_STOREES1H_NS4_17SM90_U32x4_STSM_NENS4_39AutoVectorizingCopyWithAssumedAlignmentILi128EEEEEEvvEEEEvNT_6ParamsE --------------------------
	.section	.nv.info._ZN7cutlass13device_kernelINS_4gemm6kernel13GemmUniversalIN4cute5tupleIJiiiiEEENS1_10collective13CollectiveMmaINS1_35MainloopSm100TmaUmmaWarpSpecializedILi3ELi2ELi4ENS5_IJNS4_1CILi1EEESB_SB_EEEEENS5_IJNSA_ILi64EEESE_NSA_ILi128EEEEEEfNS5_IJSB_llEEEfNS5_IJlSB_lEEENS4_8TiledMMAINS4_8MMA_AtomIJNS4_17SM100_MMA_TF32_SSINS_10tfloat32_tESM_fLi64ELi64ELNS4_4UMMA5MajorE1ELSO_0ELNSN_7ScaleInE0ELSP_0EEEEEENS4_6LayoutISC_NS5_IJNSA_ILi0EEEST_ST_EEEEENS5_IJNS4_10UnderscoreESW_SW_EEEEENS4_13SM90_TMA_LOADENS4_14ComposedLayoutINS4_7SwizzleILi2ELi5ELi2EEENS4_18smem_ptr_flag_bitsILi32EEENSS_INS5_IJNSA_ILi32EEENSA_ILi4EEEEEENS5_IJSB_S15_EEEEEEEvNS4_8identityESZ_NS10_INS11_ILi3ELi4ELi3EEES14_NSS_INS5_IJNSA_ILi8EEES15_EEENS5_IJS15_SB_EEEEEEEvS1B_EENS_8epilogue10collective18CollectiveEpilogueINS1J_23Sm100TmaWarpSpecializedILi3ELi2ELi16ELb1ELb0EEEJSG_NS5_IJNSS_ISE_SB_EENSS_IS15_SB_EEEEEfSI_fSI_NS1J_6fusion15FusionCallbacksIS1N_NS1R_17LinearCombinationIffffLNS_15FloatRoundStyleE2EEESG_S1Q_JEEENS4_5SM1004TMEM4LOAD26SM100_TMEM_LOAD_16dp128b8xESZ_S1H_NS4_17SM75_U32x4_LDSM_NENS4_14SM90_TMA_STOREES1H_NS4_17SM90_U32x4_STSM_NENS4_39AutoVectorizingCopyWithAssumedAlignmentILi128EEEEEEvvEEEEvNT_6ParamsE,"",@"SHT_CUDA_INFO"
	.sectionflags	@""
	.align	4


	//----- nvinfo : EIATTR_CUDA_API_VERSION
	.align		4
        /*0000*/ 	.byte	0x04, 0x37
        /*0002*/ 	.short	(.L_31 - .L_30)
.L_30:
        /*0004*/ 	.word	0x00000082


	//----- nvinfo : EIATTR_KPARAM_INFO
	.align		4
.L_31:
        /*0008*/ 	.byte	0x04, 0x17
        /*000a*/ 	.short	(.L_33 - .L_32)
.L_32:
        /*000c*/ 	.word	0x00000000
        /*0010*/ 	.short	0x0000
        /*0012*/ 	.short	0x0000
        /*0014*/ 	.byte	0x00, 0xf0, 0x01, 0x20


	//----- nvinfo : EIATTR_AT_ENTRY_FRAGMENTS
	.align		4
.L_33:
        /*0018*/ 	.byte	0x04, 0x4f
        /*001a*/ 	.short	(.L_35 - .L_34)


	//   ....[0]....
.L_34:
        /*001c*/ 	.word	0x00000006


	//----- nvinfo : EIATTR_RESERVED_SMEM_USED
	.align		4
.L_35:
        /*0020*/ 	.byte	0x01, 0x41
	.zero		2


	//----- nvinfo : EIATTR_SPARSE_MMA_MASK
	.align		4
        /*0024*/ 	.byte	0x03, 0x50
        /*0026*/ 	.short	0x0000


	//----- nvinfo : EIATTR_TCGEN05_1CTA_USED
	.align		4
        /*0028*/ 	.byte	0x01, 0x51
	.zero		2


	//----- nvinfo : EIATTR_MAXREG_COUNT
	.align		4
        /*002c*/ 	.byte	0x03, 0x1b
        /*002e*/ 	.short	0x00ff


	//----- nvinfo : EIATTR_NUM_BARRIERS
	.align		4
        /*0030*/ 	.byte	0x02, 0x4c
        /*0032*/ 	.byte	0x07
	.zero		1


	//----- nvinfo : EIATTR_EXTERNS
	.align		4
        /*0034*/ 	.byte	0x04, 0x0f
        /*0036*/ 	.short	(.L_37 - .L_36)


	//   ....[0]....
	.align		4
.L_36:
        /*0038*/ 	.word	index@(__assertfail)


	//----- nvinfo : EIATTR_MERCURY_ISA_VERSION
	.align		4
.L_37:
        /*003c*/ 	.byte	0x03, 0x5f
        /*003e*/ 	.short	0x0101


	//----- nvinfo : EIATTR_INT_WARP_WIDE_INSTR_OFFSETS
	.align		4
        /*0040*/ 	.byte	0x04, 0x31
        /*0042*/ 	.short	(.L_39 - .L_38)


	//   ....[0]....
.L_38:
        /*0044*/ 	.word	0x00002100


	//   ....[1]....
        /*0048*/ 	.word	0x00003fc0


	//   ....[2]....
        /*004c*/ 	.word	0x00003ff0


	//   ....[3]....
        /*0050*/ 	.word	0x00004010


	//   ....[4]....
        /*0054*/ 	.word	0x00004910


	//   ....[5]....
        /*0058*/ 	.word	0x000049b0


	//   ....[6]....
        /*005c*/ 	.word	0x00004bf0


	//   ....[7]....
        /*0060*/ 	.word	0x00004cb0


	//----- nvinfo : EIATTR_COOP_GROUP_MASK_REGIDS
	.align		4
.L_39:
        /*0064*/ 	.byte	0x04, 0x29
        /*0066*/ 	.short	(.L_41 - .L_40)


	//   ....[0]....
.L_40:
        /*0068*/ 	.word	0xffffffff


	//   ....[1]....
        /*006c*/ 	.word	0xffffffff


	//   ....[2]....
        /*0070*/ 	.word	0xffffffff


	//   ....[3]....
        /*0074*/ 	.word	0xffffffff


	//   ....[4]....
        /*0078*/ 	.word	0xffffffff


	//   ....[5]....
        /*007c*/ 	.word	0xffffffff


	//   ....[6]....
        /*0080*/ 	.word	0xffffffff


	//   ....[7]....
        /*0084*/ 	.word	0xffffffff


	//   ....[8]....
        /*0088*/ 	.word	0xffffffff


	//   ....[9]....
        /*008c*/ 	.word	0xffffffff


	//   ....[10]....
        /*0090*/ 	.word	0xffffffff


	//   ....[11]....
        /*0094*/ 	.word	0xffffffff


	//   ....[12]....
        /*0098*/ 	.word	0xffffffff


	//----- nvinfo : EIATTR_COOP_GROUP_INSTR_OFFSETS
	.align		4
.L_41:
        /*009c*/ 	.byte	0x04, 0x28
        /*009e*/ 	.short	(.L_43 - .L_42)


	//   ....[0]....
.L_42:
        /*00a0*/ 	.word	0x00000090


	//   ....[1]....
        /*00a4*/ 	.word	0x000004d0


	//   ....[2]....
        /*00a8*/ 	.word	0x00000620


	//   ....[3]....
        /*00ac*/ 	.word	0x000007a0


	//   ....[4]....
        /*00b0*/ 	.word	0x000008a0


	//   ....[5]....
        /*00b4*/ 	.word	0x00000a10


	//   ....[6]....
        /*00b8*/ 	.word	0x00000bb0


	//   ....[7]....
        /*00bc*/ 	.word	0x00001fe0


	//   ....[8]....
        /*00c0*/ 	.word	0x00002d30


	//   ....[9]....
        /*00c4*/ 	.word	0x00002f40


	//   ....[10]....
        /*00c8*/ 	.word	0x00002f70


	//   ....[11]....
        /*00cc*/ 	.word	0x00003e90


	//   ....[12]....
        /*00d0*/ 	.word	0x000040d0


	//----- nvinfo : EIATTR_VRC_CTA_INIT_COUNT
	.align		4
.L_43:
        /*00d4*/ 	.byte	0x02, 0x4a
        /*00d6*/ 	.byte	0x80
	.zero		1


	//----- nvinfo : EIATTR_SYSCALL_OFFSETS
	.align		4
        /*00d8*/ 	.byte	0x04, 0x46
        /*00da*/ 	.short	(.L_45 - .L_44)


	//   ....[0]....
.L_44:
        /*00dc*/ 	.word	0x00005920


	//   ....[1]....
        /*00e0*/ 	.word	0x00005a10


	//   ....[2]....
        /*00e4*/ 	.word	0x000062d0


	//   ....[3]....
        /*00e8*/ 	.word	0x00006b20


	//----- nvinfo : EIATTR_MBARRIER_INSTR_OFFSETS
	.align		4
.L_45:
        /*00ec*/ 	.byte	0x04, 0x39
        /*00ee*/ 	.short	(.L_47 - .L_46)


	//   ....[0]....
.L_46:
        /*00f0*/ 	.word	0x000005b0
        /*00f4*/ 	.word	0x000000ff
        /*00f8*/ 	.word	0x00000000
        /*00fc*/ 	.short	0x0100
        /*00fe*/ 	.byte	0x04
	.zero		1


	//   ....[1]....
        /*0100*/ 	.word	0x000005c0
        /*0104*/ 	.word	0x000000ff
        /*0108*/ 	.word	0x00000018
        /*010c*/ 	.short	0x0100
        /*010e*/ 	.byte	0x04
	.zero		1


	//   ....[2]....
        /*0110*/ 	.word	0x000005d0
        /*0114*/ 	.word	0x000000ff
        /*0118*/ 	.word	0x00000008
        /*011c*/ 	.short	0x0100
        /*011e*/ 	.byte	0x04
	.zero		1


	//   ....[3]....
        /*0120*/ 	.word	0x000005e0
        /*0124*/ 	.word	0x000000ff
        /*0128*/ 	.word	0x00000020
        /*012c*/ 	.short	0x0100
        /*012e*/ 	.byte	0x04
	.zero		1


	//   ....[4]....
        /*0130*/ 	.word	0x000005f0
        /*0134*/ 	.word	0x000000ff
        /*0138*/ 	.word	0x00000010
        /*013c*/ 	.short	0x0100
        /*013e*/ 	.byte	0x04
	.zero		1


	//   ....[5]....
        /*0140*/ 	.word	0x00000600
        /*0144*/ 	.word	0x000000ff
        /*0148*/ 	.word	0x00000028
        /*014c*/ 	.short	0x0100
        /*014e*/ 	.byte	0x04
	.zero		1


	//   ....[6]....
        /*0150*/ 	.word	0x00000730
        /*0154*/ 	.word	0x000000ff
        /*0158*/ 	.word	0x00000030
        /*015c*/ 	.short	0x0100
        /*015e*/ 	.byte	0x04
	.zero		1


	//   ....[7]....
        /*0160*/ 	.word	0x00000740
        /*0164*/ 	.word	0x000000ff
        /*0168*/ 	.word	0x00000048
        /*016c*/ 	.short	0x0100
        /*016e*/ 	.byte	0x04
	.zero		1


	//   ....[8]....
        /*0170*/ 	.word	0x00000750
        /*0174*/ 	.word	0x000000ff
        /*0178*/ 	.word	0x00000038
        /*017c*/ 	.short	0x0100
        /*017e*/ 	.byte	0x04
	.zero		1


	//   ....[9]....
        /*0180*/ 	.word	0x00000760
        /*0184*/ 	.word	0x000000ff
        /*0188*/ 	.word	0x00000050
        /*018c*/ 	.short	0x0100
        /*018e*/ 	.byte	0x04
	.zero		1


	//   ....[10]....
        /*0190*/ 	.word	0x00000770
        /*0194*/ 	.word	0x000000ff
        /*0198*/ 	.word	0x00000040
        /*019c*/ 	.short	0x0100
        /*019e*/ 	.byte	0x04
	.zero		1


	//   ....[11]....
        /*01a0*/ 	.word	0x00000780
        /*01a4*/ 	.word	0x000000ff
        /*01a8*/ 	.word	0x00000058
        /*01ac*/ 	.short	0x0100
        /*01ae*/ 	.byte	0x04
	.zero		1


	//   ....[12]....
        /*01b0*/ 	.word	0x00000870
        /*01b4*/ 	.word	0x000000ff
        /*01b8*/ 	.word	0x00000060
        /*01bc*/ 	.short	0x0100
        /*01be*/ 	.byte	0x06
	.zero		1


	//   ....[13]....
        /*01c0*/ 	.word	0x00000880
        /*01c4*/ 	.word	0x000000ff
        /*01c8*/ 	.word	0x00000068
        /*01cc*/ 	.short	0x0100
        /*01ce*/ 	.byte	0x06
	.zero		1


	//   ....[14]....
        /*01d0*/ 	.word	0x000009c0
        /*01d4*/ 	.word	0x000000ff
        /*01d8*/ 	.word	0x00000070
        /*01dc*/ 	.short	0x0100
        /*01de*/ 	.byte	0x06
	.zero		1


	//   ....[15]....
        /*01e0*/ 	.word	0x000009d0
        /*01e4*/ 	.word	0x000000ff
        /*01e8*/ 	.word	0x00000080
        /*01ec*/ 	.short	0x0100
        /*01ee*/ 	.byte	0x06
	.zero		1


	//   ....[16]....
        /*01f0*/ 	.word	0x000009e0
        /*01f4*/ 	.word	0x000000ff
        /*01f8*/ 	.word	0x00000078
        /*01fc*/ 	.short	0x0100
        /*01fe*/ 	.byte	0x06
	.zero		1


	//   ....[17]....
        /*0200*/ 	.word	0x000009f0
        /*0204*/ 	.word	0x000000ff
        /*0208*/ 	.word	0x00000088
        /*020c*/ 	.short	0x0100
        /*020e*/ 	.byte	0x06
	.zero		1


	//   ....[18]....
        /*0210*/ 	.word	0x00000b20
        /*0214*/ 	.word	0x000000ff
        /*0218*/ 	.word	0x00000090
        /*021c*/ 	.short	0x0100
        /*021e*/ 	.byte	0x04
	.zero		1


	//   ....[19]....
        /*0220*/ 	.word	0x00000b30
        /*0224*/ 	.word	0x000000ff
        /*0228*/ 	.word	0x000000b0
        /*022c*/ 	.short	0x0100
        /*022e*/ 	.byte	0x04
	.zero		1


	//   ....[20]....
        /*0230*/ 	.word	0x00000b40
        /*0234*/ 	.word	0x000000ff
        /*0238*/ 	.word	0x00000098
        /*023c*/ 	.short	0x0100
        /*023e*/ 	.byte	0x04
	.zero		1


	//   ....[21]....
        /*0240*/ 	.word	0x00000b50
        /*0244*/ 	.word	0x000000ff
        /*0248*/ 	.word	0x000000b8
        /*024c*/ 	.short	0x0100
        /*024e*/ 	.byte	0x04
	.zero		1


	//   ....[22]....
        /*0250*/ 	.word	0x00000b60
        /*0254*/ 	.word	0x000000ff
        /*0258*/ 	.word	0x000000a0
        /*025c*/ 	.short	0x0100
        /*025e*/ 	.byte	0x04
	.zero		1


	//   ....[23]....
        /*0260*/ 	.word	0x00000b70
        /*0264*/ 	.word	0x000000ff
        /*0268*/ 	.word	0x000000c0
        /*026c*/ 	.short	0x0100
        /*026e*/ 	.byte	0x04
	.zero		1


	//   ....[24]....
        /*0270*/ 	.word	0x00000b80
        /*0274*/ 	.word	0x000000ff
        /*0278*/ 	.word	0x000000a8
        /*027c*/ 	.short	0x0100
        /*027e*/ 	.byte	0x04
	.zero		1


	//   ....[25]....
        /*0280*/ 	.word	0x00000b90
        /*0284*/ 	.word	0x000000ff
        /*0288*/ 	.word	0x000000c8
        /*028c*/ 	.short	0x0100
        /*028e*/ 	.byte	0x04
	.zero		1


	//   ....[26]....
        /*0290*/ 	.word	0x00000c80
        /*0294*/ 	.word	0x000000ff
        /*0298*/ 	.word	0x000000d0
        /*029c*/ 	.short	0x0100
        /*029e*/ 	.byte	0x04
	.zero		1


	//   ....[27]....
        /*02a0*/ 	.word	0x00000c90
        /*02a4*/ 	.word	0x000000ff
        /*02a8*/ 	.word	0x000000e0
        /*02ac*/ 	.short	0x0100
        /*02ae*/ 	.byte	0x04
	.zero		1


	//   ....[28]....
        /*02b0*/ 	.word	0x00000ca0
        /*02b4*/ 	.word	0x000000ff
        /*02b8*/ 	.word	0x000000d8
        /*02bc*/ 	.short	0x0100
        /*02be*/ 	.byte	0x04
	.zero		1


	//   ....[29]....
        /*02c0*/ 	.word	0x00000cb0
        /*02c4*/ 	.word	0x000000ff
        /*02c8*/ 	.word	0x000000e8
        /*02cc*/ 	.short	0x0100
        /*02ce*/ 	.byte	0x04
	.zero		1


	//   ....[30]....
        /*02d0*/ 	.word	0x00001580
        /*02d4*/ 	.word	0x00000002
        /*02d8*/ 	.word	0x000000e0
        /*02dc*/ 	.short	0x010a
        /*02de*/ 	.byte	0xff
	.zero		1


	//   ....[31]....
        /*02e0*/ 	.word	0x000015b0
        /*02e4*/ 	.word	0x00000002
        /*02e8*/ 	.word	0x000000d0
        /*02ec*/ 	.short	0x0101
        /*02ee*/ 	.byte	0xff
	.zero		1


	//   ....[32]....
        /*02f0*/ 	.word	0x00001680
        /*02f4*/ 	.word	0x000000ff
        /*02f8*/ 	.word	0x00000018
        /*02fc*/ 	.short	0x010a
        /*02fe*/ 	.byte	0x04
	.zero		1


	//   ....[33]....
        /*0300*/ 	.word	0x00001730
        /*0304*/ 	.word	0x000000ff
        /*0308*/ 	.word	0x00000018
        /*030c*/ 	.short	0x010a
        /*030e*/ 	.byte	0x31
	.zero		1


	//   ....[34]....
        /*0310*/ 	.word	0x00001830
        /*0314*/ 	.word	0x000000ff
        /*0318*/ 	.word	0x00000018
        /*031c*/ 	.short	0x010a
        /*031e*/ 	.byte	0x04
	.zero		1


	//   ....[35]....
        /*0320*/ 	.word	0x00001b40
        /*0324*/ 	.word	0x000000ff
        /*0328*/ 	.word	0x00000068
        /*032c*/ 	.short	0x0101
        /*032e*/ 	.byte	0x0f
	.zero		1


	//   ....[36]....
        /*0330*/ 	.word	0x00001b60
        /*0334*/ 	.word	0x000000ff
        /*0338*/ 	.word	0x00000018
        /*033c*/ 	.short	0x010a
        /*033e*/ 	.byte	0x04
	.zero		1


	//   ....[37]....
        /*0340*/ 	.word	0x00001bf0
        /*0344*/ 	.word	0x000000ff
        /*0348*/ 	.word	0x00000018
        /*034c*/ 	.short	0x010a
        /*034e*/ 	.byte	0x31
	.zero		1


	//   ....[38]....
        /*0350*/ 	.word	0x00001cf0
        /*0354*/ 	.word	0x000000ff
        /*0358*/ 	.word	0x00000018
        /*035c*/ 	.short	0x010a
        /*035e*/ 	.byte	0x04
	.zero		1


	//   ....[39]....
        /*0360*/ 	.word	0x00002010
        /*0364*/ 	.word	0x00000002
        /*0368*/ 	.word	0x00000070
        /*036c*/ 	.short	0x010a
        /*036e*/ 	.byte	0xff
	.zero		1


	//   ....[40]....
        /*0370*/ 	.word	0x000020d0
        /*0374*/ 	.word	0x00000002
        /*0378*/ 	.word	0x00000000
        /*037c*/ 	.short	0x0101
        /*037e*/ 	.byte	0xff
	.zero		1


	//   ....[41]....
        /*0380*/ 	.word	0x00002630
        /*0384*/ 	.word	0x000000ff
        /*0388*/ 	.word	0x00000000
        /*038c*/ 	.short	0x010a
        /*038e*/ 	.byte	0x04
	.zero		1


	//   ....[42]....
        /*0390*/ 	.word	0x000026c0
        /*0394*/ 	.word	0x000000ff
        /*0398*/ 	.word	0x00000000
        /*039c*/ 	.short	0x010a
        /*039e*/ 	.byte	0x05
	.zero		1


	//   ....[43]....
        /*03a0*/ 	.word	0x00002760
        /*03a4*/ 	.word	0x00000000
        /*03a8*/ 	.word	0x00000000
        /*03ac*/ 	.short	0x010a
        /*03ae*/ 	.byte	0xff
	.zero		1


	//   ....[44]....
        /*03b0*/ 	.word	0x00002880
        /*03b4*/ 	.word	0x00000000
        /*03b8*/ 	.word	0x000000d0
        /*03bc*/ 	.short	0x010a
        /*03be*/ 	.byte	0xff
	.zero		1


	//   ....[45]....
        /*03c0*/ 	.word	0x000028f0
        /*03c4*/ 	.word	0x00000000
        /*03c8*/ 	.word	0x00000000
        /*03cc*/ 	.short	0x0101
        /*03ce*/ 	.byte	0xff
	.zero		1


	//   ....[46]....
        /*03d0*/ 	.word	0x00002910
        /*03d4*/ 	.word	0x000000ff
        /*03d8*/ 	.word	0x00000080
        /*03dc*/ 	.short	0x010a
        /*03de*/ 	.byte	0x04
	.zero		1


	//   ....[47]....
        /*03e0*/ 	.word	0x00002a30
        /*03e4*/ 	.word	0x00000000
        /*03e8*/ 	.word	0x00000070
        /*03ec*/ 	.short	0x010a
        /*03ee*/ 	.byte	0xff
	.zero		1


	//   ....[48]....
        /*03f0*/ 	.word	0x00002b30
        /*03f4*/ 	.word	0x00000000
        /*03f8*/ 	.word	0x00000000
        /*03fc*/ 	.short	0x0101
        /*03fe*/ 	.byte	0xff
	.zero		1


	//   ....[49]....
        /*0400*/ 	.word	0x00002bc0
        /*0404*/ 	.word	0x000000ff
        /*0408*/ 	.word	0x00000080
        /*040c*/ 	.short	0x0106
        /*040e*/ 	.byte	0x04
	.zero		1


	//   ....[50]....
        /*0410*/ 	.word	0x00002be0
        /*0414*/ 	.word	0x000000ff
        /*0418*/ 	.word	0x00000080
        /*041c*/ 	.short	0x010a
        /*041e*/ 	.byte	0x04
	.zero		1


	//   ....[51]....
        /*0420*/ 	.word	0x00002c70
        /*0424*/ 	.word	0x000000ff
        /*0428*/ 	.word	0x00000080
        /*042c*/ 	.short	0x0106
        /*042e*/ 	.byte	0x07
	.zero		1


	//   ....[52]....
        /*0430*/ 	.word	0x00002cb0
        /*0434*/ 	.word	0x00000000
        /*0438*/ 	.word	0x00000080
        /*043c*/ 	.short	0x010a
        /*043e*/ 	.byte	0xff
	.zero		1


	//   ....[53]....
        /*0440*/ 	.word	0x000031c0
        /*0444*/ 	.word	0x00000000
        /*0448*/ 	.word	0x00000070
        /*044c*/ 	.short	0x010a
        /*044e*/ 	.byte	0xff
	.zero		1


	//   ....[54]....
        /*0450*/ 	.word	0x000032d0
        /*0454*/ 	.word	0x00000003
        /*0458*/ 	.word	0x00000000
        /*045c*/ 	.short	0x0101
        /*045e*/ 	.byte	0xff
	.zero		1


	//   ....[55]....
        /*0460*/ 	.word	0x000032e0
        /*0464*/ 	.word	0x000000ff
        /*0468*/ 	.word	0x00000000
        /*046c*/ 	.short	0x010a
        /*046e*/ 	.byte	0x04
	.zero		1


	//   ....[56]....
        /*0470*/ 	.word	0x00003360
        /*0474*/ 	.word	0x000000ff
        /*0478*/ 	.word	0x000000b0
        /*047c*/ 	.short	0x010a
        /*047e*/ 	.byte	0x4b
	.zero		1


	//   ....[57]....
        /*0480*/ 	.word	0x00003440
        /*0484*/ 	.word	0x000000ff
        /*0488*/ 	.word	0x00000000
        /*048c*/ 	.short	0x010a
        /*048e*/ 	.byte	0x05
	.zero		1


	//   ....[58]....
        /*0490*/ 	.word	0x00003590
        /*0494*/ 	.word	0x000000ff
        /*0498*/ 	.word	0x00000000
        /*049c*/ 	.short	0x010a
        /*049e*/ 	.byte	0x07
	.zero		1


	//   ....[59]....
        /*04a0*/ 	.word	0x00003cc0
        /*04a4*/ 	.word	0x000000ff
        /*04a8*/ 	.word	0x00000000
        /*04ac*/ 	.short	0x010a
        /*04ae*/ 	.byte	0x04
	.zero		1


	//   ....[60]....
        /*04b0*/ 	.word	0x00003d50
        /*04b4*/ 	.word	0x000000ff
        /*04b8*/ 	.word	0x00000000
        /*04bc*/ 	.short	0x010a
        /*04be*/ 	.byte	0x05
	.zero		1


	//   ....[61]....
        /*04c0*/ 	.word	0x00003de0
        /*04c4*/ 	.word	0x000000ff
        /*04c8*/ 	.word	0x00000000
        /*04cc*/ 	.short	0x010a
        /*04ce*/ 	.byte	0x05
	.zero		1


	//   ....[62]....
        /*04d0*/ 	.word	0x00003e70
        /*04d4*/ 	.word	0x000000ff
        /*04d8*/ 	.word	0x00000000
        /*04dc*/ 	.short	0x010a
        /*04de*/ 	.byte	0x04
	.zero		1


	//   ....[63]....
        /*04e0*/ 	.word	0x000042b0
        /*04e4*/ 	.word	0x00000000
        /*04e8*/ 	.word	0x00000070
        /*04ec*/ 	.short	0x010a
        /*04ee*/ 	.byte	0xff
	.zero		1


	//   ....[64]....
        /*04f0*/ 	.word	0x00004370
        /*04f4*/ 	.word	0x00000000
        /*04f8*/ 	.word	0x00000000
        /*04fc*/ 	.short	0x0101
        /*04fe*/ 	.byte	0xff
	.zero		1


	//   ....[65]....
        /*0500*/ 	.word	0x00004690
        /*0504*/ 	.word	0x000000ff
        /*0508*/ 	.word	0x00000068
        /*050c*/ 	.short	0x010a
        /*050e*/ 	.byte	0x0d
	.zero		1


	//   ....[66]....
        /*0510*/ 	.word	0x000048b0
        /*0514*/ 	.word	0x000000ff
        /*0518*/ 	.word	0x00000048
        /*051c*/ 	.short	0x010a
        /*051e*/ 	.byte	0x04
	.zero		1


	//   ....[67]....
        /*0520*/ 	.word	0x00004ab0
        /*0524*/ 	.word	0x000000ff
        /*0528*/ 	.word	0x00000030
        /*052c*/ 	.short	0x010b
        /*052e*/ 	.byte	0x04
	.zero		1


	//   ....[68]....
        /*0530*/ 	.word	0x00004b00
        /*0534*/ 	.word	0x000000ff
        /*0538*/ 	.word	0x00000000
        /*053c*/ 	.short	0x0101
        /*053e*/ 	.byte	0x0e
	.zero		1


	//   ....[69]....
        /*0540*/ 	.word	0x00004b40
        /*0544*/ 	.word	0x000000ff
        /*0548*/ 	.word	0x00000048
        /*054c*/ 	.short	0x010a
        /*054e*/ 	.byte	0x06
	.zero		1


	//   ....[70]....
        /*0550*/ 	.word	0x00004d80
        /*0554*/ 	.word	0x000000ff
        /*0558*/ 	.word	0x00000030
        /*055c*/ 	.short	0x010b
        /*055e*/ 	.byte	0x06
	.zero		1


	//   ....[71]....
        /*0560*/ 	.word	0x00004d90
        /*0564*/ 	.word	0x000000ff
        /*0568*/ 	.word	0x00000000
        /*056c*/ 	.short	0x0101
        /*056e*/ 	.byte	0x04
	.zero		1


	//   ....[72]....
        /*0570*/ 	.word	0x00004e40
        /*0574*/ 	.word	0x000000ff
        /*0578*/ 	.word	0x00000000
        /*057c*/ 	.short	0x010a
        /*057e*/ 	.byte	0x04
	.zero		1


	//   ....[73]....
        /*0580*/ 	.word	0x00004ed0
        /*0584*/ 	.word	0x000000ff
        /*0588*/ 	.word	0x00000000
        /*058c*/ 	.short	0x010a
        /*058e*/ 	.byte	0x05
	.zero		1


	//   ....[74]....
        /*0590*/ 	.word	0x00004f70
        /*0594*/ 	.word	0x00000000
        /*0598*/ 	.word	0x00000000
        /*059c*/ 	.short	0x010a
        /*059e*/ 	.byte	0xff
	.zero		1


	//   ....[75]....
        /*05a0*/ 	.word	0x000052f0
        /*05a4*/ 	.word	0x00000000
        /*05a8*/ 	.word	0x00000070
        /*05ac*/ 	.short	0x010a
        /*05ae*/ 	.byte	0xff
	.zero		1


	//   ....[76]....
        /*05b0*/ 	.word	0x00005400
        /*05b4*/ 	.word	0x00000000
        /*05b8*/ 	.word	0x00000000
        /*05bc*/ 	.short	0x0101
        /*05be*/ 	.byte	0xff
	.zero		1


	//   ....[77]....
        /*05c0*/ 	.word	0x00005e50
        /*05c4*/ 	.word	0x00000002
        /*05c8*/ 	.word	0x00000030
        /*05cc*/ 	.short	0x010a
        /*05ce*/ 	.byte	0xff
	.zero		1


	//   ....[78]....
        /*05d0*/ 	.word	0x00005e90
        /*05d4*/ 	.word	0x00000052
        /*05d8*/ 	.word	0x00000090
        /*05dc*/ 	.short	0x010a
        /*05de*/ 	.byte	0xff
	.zero		1


	//   ....[79]....
        /*05e0*/ 	.word	0x00005f80
        /*05e4*/ 	.word	0x00000002
        /*05e8*/ 	.word	0x00000030
        /*05ec*/ 	.short	0x010a
        /*05ee*/ 	.byte	0xff
	.zero		1


	//   ....[80]....
        /*05f0*/ 	.word	0x000061b0
        /*05f4*/ 	.word	0x00000052
        /*05f8*/ 	.word	0x00000090
        /*05fc*/ 	.short	0x010a
        /*05fe*/ 	.byte	0xff
	.zero		1


	//   ....[81]....
        /*0600*/ 	.word	0x00006840
        /*0604*/ 	.word	0x00000000
        /*0608*/ 	.word	0x00000000
        /*060c*/ 	.short	0x0101
        /*060e*/ 	.byte	0xff
	.zero		1


	//   ....[82]....
        /*0610*/ 	.word	0x00006850
        /*0614*/ 	.word	0x00000002
        /*0618*/ 	.word	0x00000030
        /*061c*/ 	.short	0x010a
        /*061e*/ 	.byte	0xff
	.zero		1


	//   ....[83]....
        /*0620*/ 	.word	0x00006920
        /*0624*/ 	.word	0x00000002
        /*0628*/ 	.word	0x00000030
        /*062c*/ 	.short	0x010a
        /*062e*/ 	.byte	0xff
	.zero		1


	//   ....[84]....
        /*0630*/ 	.word	0x00006c10
        /*0634*/ 	.word	0x000000ff
        /*0638*/ 	.word	0x00000000
        /*063c*/ 	.short	0x0101
        /*063e*/ 	.byte	0x04
	.zero		1


	//   ....[85]....
        /*0640*/ 	.word	0x00007120
        /*0644*/ 	.word	0x00000000
        /*0648*/ 	.word	0x00000000
        /*064c*/ 	.short	0x0101
        /*064e*/ 	.byte	0xff
	.zero		1


	//   ....[86]....
        /*0650*/ 	.word	0x00007390
        /*0654*/ 	.word	0x000000ff
        /*0658*/ 	.word	0x00000000
        /*065c*/ 	.short	0x0101
        /*065e*/ 	.byte	0x04
	.zero		1


	//   ....[87]....
        /*0660*/ 	.word	0x000073b0
        /*0664*/ 	.word	0x00000002
        /*0668*/ 	.word	0x000000e0
        /*066c*/ 	.short	0x010a
        /*066e*/ 	.byte	0xff
	.zero		1


	//   ....[88]....
        /*0670*/ 	.word	0x00007410
        /*0674*/ 	.word	0x00000002
        /*0678*/ 	.word	0x00000018
        /*067c*/ 	.short	0x010a
        /*067e*/ 	.byte	0xff
	.zero		1


	//   ....[89]....
        /*0680*/ 	.word	0x00007470
        /*0684*/ 	.word	0x00000002
        /*0688*/ 	.word	0x00000018
        /*068c*/ 	.short	0x010a
        /*068e*/ 	.byte	0xff
	.zero		1


	//   ....[90]....
        /*0690*/ 	.word	0x000074c0
        /*0694*/ 	.word	0x00000002
        /*0698*/ 	.word	0x00000070
        /*069c*/ 	.short	0x010a
        /*069e*/ 	.byte	0xff
	.zero		1


	//   ....[91]....
        /*06a0*/ 	.word	0x00007520
        /*06a4*/ 	.word	0x00000000
        /*06a8*/ 	.word	0x00000000
        /*06ac*/ 	.short	0x010a
        /*06ae*/ 	.byte	0xff
	.zero		1


	//   ....[92]....
        /*06b0*/ 	.word	0x00007580
        /*06b4*/ 	.word	0x00000000
        /*06b8*/ 	.word	0x00000000
        /*06bc*/ 	.short	0x010a
        /*06be*/ 	.byte	0xff
	.zero		1


	//   ....[93]....
        /*06c0*/ 	.word	0x000075d0
        /*06c4*/ 	.word	0x00000000
        /*06c8*/ 	.word	0x000000d0
        /*06cc*/ 	.short	0x010a
        /*06ce*/ 	.byte	0xff
	.zero		1


	//   ....[94]....
        /*06d0*/ 	.word	0x00007630
        /*06d4*/ 	.word	0x00000000
        /*06d8*/ 	.word	0x00000080
        /*06dc*/ 	.short	0x010a
        /*06de*/ 	.byte	0xff
	.zero		1


	//   ....[95]....
        /*06e0*/ 	.word	0x00007680
        /*06e4*/ 	.word	0x00000000
        /*06e8*/ 	.word	0x00000070
        /*06ec*/ 	.short	0x010a
        /*06ee*/ 	.byte	0xff
	.zero		1


	//   ....[96]....
        /*06f0*/ 	.word	0x000076e0
        /*06f4*/ 	.word	0x00000000
        /*06f8*/ 	.word	0x00000080
        /*06fc*/ 	.short	0x010a
        /*06fe*/ 	.byte	0xff
	.zero		1


	//   ....[97]....
        /*0700*/ 	.word	0x00007730
        /*0704*/ 	.word	0x00000000
        /*0708*/ 	.word	0x00000070
        /*070c*/ 	.short	0x010a
        /*070e*/ 	.byte	0xff
	.zero		1


	//   ....[98]....
        /*0710*/ 	.word	0x00007790
        /*0714*/ 	.word	0x00000002
        /*0718*/ 	.word	0x000000b0
        /*071c*/ 	.short	0x010a
        /*071e*/ 	.byte	0xff
	.zero		1


	//   ....[99]....
        /*0720*/ 	.word	0x000077f0
        /*0724*/ 	.word	0x00000000
        /*0728*/ 	.word	0x00000000
        /*072c*/ 	.short	0x010a
        /*072e*/ 	.byte	0xff
	.zero		1


	//   ....[100]....
        /*0730*/ 	.word	0x00007850
        /*0734*/ 	.word	0x00000000
        /*0738*/ 	.word	0x00000000
        /*073c*/ 	.short	0x010a
        /*073e*/ 	.byte	0xff
	.zero		1


	//   ....[101]....
        /*0740*/ 	.word	0x000078b0
        /*0744*/ 	.word	0x00000000
        /*0748*/ 	.word	0x00000000
        /*074c*/ 	.short	0x010a
        /*074e*/ 	.byte	0xff
	.zero		1


	//   ....[102]....
        /*0750*/ 	.word	0x00007910
        /*0754*/ 	.word	0x00000000
        /*0758*/ 	.word	0x00000000
        /*075c*/ 	.short	0x010a
        /*075e*/ 	.byte	0xff
	.zero		1


	//   ....[103]....
        /*0760*/ 	.word	0x00007970
        /*0764*/ 	.word	0x00000000
        /*0768*/ 	.word	0x00000000
        /*076c*/ 	.short	0x010a
        /*076e*/ 	.byte	0xff
	.zero		1


	//   ....[104]....
        /*0770*/ 	.word	0x000079c0
        /*0774*/ 	.word	0x00000000
        /*0778*/ 	.word	0x00000070
        /*077c*/ 	.short	0x010a
        /*077e*/ 	.byte	0xff
	.zero		1


	//   ....[105]....
        /*0780*/ 	.word	0x00007a20
        /*0784*/ 	.word	0x00000000
        /*0788*/ 	.word	0x00000068
        /*078c*/ 	.short	0x010a
        /*078e*/ 	.byte	0xff
	.zero		1


	//   ....[106]....
        /*0790*/ 	.word	0x00007a80
        /*0794*/ 	.word	0x00000000
        /*0798*/ 	.word	0x00000048
        /*079c*/ 	.short	0x010a
        /*079e*/ 	.byte	0xff
	.zero		1


	//   ....[107]....
        /*07a0*/ 	.word	0x00007ae0
        /*07a4*/ 	.word	0x00000000
        /*07a8*/ 	.word	0x00000048
        /*07ac*/ 	.short	0x010a
        /*07ae*/ 	.byte	0xff
	.zero		1


	//   ....[108]....
        /*07b0*/ 	.word	0x00007b40
        /*07b4*/ 	.word	0x00000000
        /*07b8*/ 	.word	0x00000000
        /*07bc*/ 	.short	0x010a
        /*07be*/ 	.byte	0xff
	.zero		1


	//   ....[109]....
        /*07c0*/ 	.word	0x00007ba0
        /*07c4*/ 	.word	0x00000000
        /*07c8*/ 	.word	0x00000000
        /*07cc*/ 	.short	0x010a
        /*07ce*/ 	.byte	0xff
	.zero		1


	//   ....[110]....
        /*07d0*/ 	.word	0x00007bf0
        /*07d4*/ 	.word	0x00000000
        /*07d8*/ 	.word	0x00000070
        /*07dc*/ 	.short	0x010a
        /*07de*/ 	.byte	0xff
	.zero		1


	//   ....[111]....
        /*07e0*/ 	.word	0x00007c40
        /*07e4*/ 	.word	0x00000002
        /*07e8*/ 	.word	0x00000030
        /*07ec*/ 	.short	0x010a
        /*07ee*/ 	.byte	0xff
	.zero		1


	//   ....[112]....
        /*07f0*/ 	.word	0x00007c90
        /*07f4*/ 	.word	0x00000052
        /*07f8*/ 	.word	0x00000090
        /*07fc*/ 	.short	0x010a
        /*07fe*/ 	.byte	0xff
	.zero		1


	//   ....[113]....
        /*0800*/ 	.word	0x00007ce0
        /*0804*/ 	.word	0x00000002
        /*0808*/ 	.word	0x00000030
        /*080c*/ 	.short	0x010a
        /*080e*/ 	.byte	0xff
	.zero		1


	//----- nvinfo : EIATTR_NUM_MBARRIERS
	.align		4
.L_47:
        /*0810*/ 	.byte	0x03, 0x38
        /*0812*/ 	.short	0x001e


	//----- nvinfo : EIATTR_EXIT_INSTR_OFFSETS
	.align		4
        /*0814*/ 	.byte	0x04, 0x1c
        /*0816*/ 	.short	(.L_49 - .L_48)


	//   ....[0]....
.L_48:
        /*0818*/ 	.word	0x00002790


	//   ....[1]....
        /*081c*/ 	.word	0x00002c80


	//   ....[2]....
        /*0820*/ 	.word	0x00002ce0


	//   ....[3]....
        /*0824*/ 	.word	0x000040e0


	//   ....[4]....
        /*0828*/ 	.word	0x00004fa0


	//   ....[5]....
        /*082c*/ 	.word	0x00004fe0


	//   ....[6]....
        /*0830*/ 	.word	0x00007280


	//   ....[7]....
        /*0834*/ 	.word	0x00007300


	//   ....[8]....
        /*0838*/ 	.word	0x00007330


	//   ....[9]....
        /*083c*/ 	.word	0x000073a0


	//----- nvinfo : EIATTR_MAX_THREADS
	.align		4
.L_49:
        /*0840*/ 	.byte	0x04, 0x05
        /*0842*/ 	.short	(.L_51 - .L_50)
.L_50:
        /*0844*/ 	.word	0x00000100
        /*0848*/ 	.word	0x00000001
        /*084c*/ 	.word	0x00000001


	//----- nvinfo : EIATTR_CRS_STACK_SIZE
	.align		4
.L_51:
        /*0850*/ 	.byte	0x04, 0x1e
        /*0852*/ 	.short	(.L_53 - .L_52)
.L_52:
        /*0854*/ 	.word	0x00000000


	//----- nvinfo : EIATTR_CBANK_PARAM_SIZE
	.align		4
.L_53:
        /*0858*/ 	.byte	0x03, 0x19
        /*085a*/ 	.short	0x0800


	//----- nvinfo : EIATTR_PARAM_CBANK
	.align		4
        /*085c*/ 	.byte	0x04, 0x0a
        /*085e*/ 	.short	(.L_55 - .L_54)
	.align		4
.L_54:
        /*0860*/ 	.word	index@(.nv.constant0._ZN7cutlass13device_kernelINS_4gemm6kernel13GemmUniversalIN4cute5tupleIJiiiiEEENS1_10collective13CollectiveMmaINS1_35MainloopSm100TmaUmmaWarpSpecializedILi3ELi2ELi4ENS5_IJNS4_1CILi1EEESB_SB_EEEEENS5_IJNSA_ILi64EEESE_NSA_ILi128EEEEEEfNS5_IJSB_llEEEfNS5_IJlSB_lEEENS4_8TiledMMAINS4_8MMA_AtomIJNS4_17SM100_MMA_TF32_SSINS_10tfloat32_tESM_fLi64ELi64ELNS4_4UMMA5MajorE1ELSO_0ELNSN_7ScaleInE0ELSP_0EEEEEENS4_6LayoutISC_NS5_IJNSA_ILi0EEEST_ST_EEEEENS5_IJNS4_10UnderscoreESW_SW_EEEEENS4_13SM90_TMA_LOADENS4_14ComposedLayoutINS4_7SwizzleILi2ELi5ELi2EEENS4_18smem_ptr_flag_bitsILi32EEENSS_INS5_IJNSA_ILi32EEENSA_ILi4EEEEEENS5_IJSB_S15_EEEEEEEvNS4_8identityESZ_NS10_INS11_ILi3ELi4ELi3EEES14_NSS_INS5_IJNSA_ILi8EEES15_EEENS5_IJS15_SB_EEEEEEEvS1B_EENS_8epilogue10collective18CollectiveEpilogueINS1J_23Sm100TmaWarpSpecializedILi3ELi2ELi16ELb1ELb0EEEJSG_NS5_IJNSS_ISE_SB_EENSS_IS15_SB_EEEEEfSI_fSI_NS1J_6fusion15FusionCallbacksIS1N_NS1R_17LinearCombinationIffffLNS_15FloatRoundStyleE2EEESG_S1Q_JEEENS4_5SM1004TMEM4LOAD26SM100_TMEM_LOAD_16dp128b8xESZ_S1H_NS4_17SM75_U32x4_LDSM_NENS4_14SM90_TMA_STOREES1H_NS4_17SM90_U32x4_STSM_NENS4_39AutoVectorizingCopyWithAssumedAlignmentILi128EEEEEEvvEEEEvNT_6ParamsE)
        /*0864*/ 	.short	0x0380
        /*0866*/ 	.short	0x0800


	//----- nvinfo : EIATTR_SW_WAR
	.align		4
.L_55:
        /*0868*/ 	.byte	0x04, 0x36
        /*086a*/ 	.short	(.L_57 - .L_56)
.L_56:
        /*086c*/ 	.word	0x00000008
.L_57:


//--------------------- .nv.callgraph             --------------------------
	.section	.nv.callgraph,"",@"SHT_CUDA_CALLGRAPH"
	.align	4
	.sectionentsize	8
	.align		4
        /*0000*/ 	.word	0x00000000
	.align		4
        /*0004*/ 	.word	0xffffffff
	.align		4
        /*0008*/ 	.word	index@(_ZN7cutlass13device_kernelINS_4gemm6kernel13GemmUniversalIN4cute5tupleIJiiiiEEENS1_10collective13CollectiveMmaINS1_35MainloopSm100TmaUmmaWarpSpecializedILi3ELi2ELi4ENS5_IJNS4_1CILi1EEESB_SB_EEEEENS5_IJNSA_ILi64EEESE_NSA_ILi128EEEEEEfNS5_IJSB_llEEEfNS5_IJlSB_lEEENS4_8TiledMMAINS4_8MMA_AtomIJNS4_17SM100_MMA_TF32_SSINS_10tfloat32_tESM_fLi64ELi64ELNS4_4UMMA5MajorE1ELSO_0ELNSN_7ScaleInE0ELSP_0EEEEEENS4_6LayoutISC_NS5_IJNSA_ILi0EEEST_ST_EEEEENS5_IJNS4_10UnderscoreESW_SW_EEEEENS4_13SM90_TMA_LOADENS4_14ComposedLayoutINS4_7SwizzleILi2ELi5ELi2EEENS4_18smem_ptr_flag_bitsILi32EEENSS_INS5_IJNSA_ILi32EEENSA_ILi4EEEEEENS5_IJSB_S15_EEEEEEEvNS4_8identityESZ_NS10_INS11_ILi3ELi4ELi3EEES14_NSS_INS5_IJNSA_ILi8EEES15_EEENS5_IJS15_SB_EEEEEEEvS1B_EENS_8epilogue10collective18CollectiveEpilogueINS1J_23Sm100TmaWarpSpecializedILi3ELi2ELi16ELb1ELb0EEEJSG_NS5_IJNSS_ISE_SB_EENSS_IS15_SB_EEEEEfSI_fSI_NS1J_6fusion15FusionCallbacksIS1N_NS1R_17LinearCombinationIffffLNS_15FloatRoundStyleE2EEESG_S1Q_JEEENS4_5SM1004TMEM4LOAD26SM100_TMEM_LOAD_16dp128b8xESZ_S1H_NS4_17SM75_U32x4_LDSM_NENS4_14SM90_TMA_STOREES1H_NS4_17SM90_U32x4_STSM_NENS4_39AutoVectorizingCopyWithAssumedAlignmentILi128EEEEEEvvEEEEvNT_6ParamsE)
	.align		4
        /*000c*/ 	.word	index@(__assertfail)
	.align		4
        /*0010*/ 	.word	0x00000000
	.align		4
        /*0014*/ 	.word	0xfffffffe
	.align		4
        /*0018*/ 	.word	0x00000000
	.align		4
        /*001c*/ 	.word	0xfffffffd
	.align		4
        /*0020*/ 	.word	0x00000000
	.align		4
        /*0024*/ 	.word	0xfffffffc


//--------------------- .nv.constant4             --------------------------
	.section	.nv.constant4,"a",@progbits
	.align	8
	.align		8
.nv.constant4:
        /*0000*/ 	.dword	__assertfail
	.align		8
        /*0008*/ 	.dword	__unnamed_1
	.align		8
        /*0010*/ 	.dword	__unnamed_2
	.align		8
        /*0018*/ 	.dword	_ZN40_INTERNAL_92c29661_4_k_cu_28bb61fb_312544cuda3std3__45__cpo5beginE
	.align		8
        /*0020*/ 	.dword	_ZN40_INTERNAL_92c29661_4_k_cu_28bb61fb_312544cuda3std3__45__cpo3endE
	.align		8
        /*0028*/ 	.dword	_ZN40_INTERNAL_92c29661_4_k_cu_28bb61fb_312544cuda3std3__45__cpo6cbeginE
	.align		8
        /*0030*/ 	.dword	_ZN40_INTERNAL_92c29661_4_k_cu_28bb61fb_312544cuda3std3__45__cpo4cendE
	.align		8
        /*0038*/ 	.dword	_ZN40_INTERNAL_92c29661_4_k_cu_28bb61fb_312544cuda3std3__442_GLOBAL__N__92c29661_4_k_cu_28bb61fb_312546ignoreE
	.align		8
        /*0040*/ 	.dword	_ZN40_INTERNAL_92c29661_4_k_cu_28bb61fb_312544cuda3std3__419piecewise_constructE
	.align		8
        /*0048*/ 	.dword	_ZN40_INTERNAL_92c29661_4_k_cu_28bb61fb_312544cuda3std3__48in_placeE
	.align		8
        /*0050*/ 	.dword	_ZN40_INTERNAL_92c29661_4_k_cu_28bb61fb_312544cuda3std6ranges3__45__cpo4swapE
	.align		8
        /*0058*/ 	.dword	_ZN40_INTERNAL_92c29661_4_k_cu_28bb61fb_312544cuda3std6ranges3__45__cpo9iter_moveE
	.align		8
        /*0060*/ 	.dword	_ZN40_INTERNAL_92c29661_4_k_cu_28bb61fb_312544cute7productE
	.align		8
        /*0068*/ 	.dword	_ZN40_INTERNAL_92c29661_4_k_cu_28bb61fb_312544cute1_E
	.align		8
        /*0070*/ 	.dword	$str$25
	.align		8
        /*0078*/ 	.dword	$str$26
	.align		8
        /*0080*/ 	.dword	$str$27
	.align		8
        /*0088*/ 	.dword	$str$28


//--------------------- .text._ZN7cutlass13device_kernelINS_4gemm6kernel13GemmUniversalIN4cute5tupleIJiiiiEEENS1_10collective13CollectiveMmaINS1_35MainloopSm100TmaUmmaWarpSpecializedILi3ELi2ELi4ENS5_IJNS4_1CILi1EEESB_SB_EEEEENS5_IJNSA_ILi64EEESE_NSA_ILi128EEEEEEfNS5_IJSB_llEEEfNS5_IJlSB_lEEENS4_8TiledMMAINS4_8MMA_AtomIJNS4_17SM100_MMA_TF32_SSINS_10tfloat32_tESM_fLi64ELi64ELNS4_4UMMA5MajorE1ELSO_0ELNSN_7ScaleInE0ELSP_0EEEEEENS4_6LayoutISC_NS5_IJNSA_ILi0EEEST_ST_EEEEENS5_IJNS4_10UnderscoreESW_SW_EEEEENS4_13SM90_TMA_LOADENS4_14ComposedLayoutINS4_7SwizzleILi2ELi5ELi2EEENS4_18smem_ptr_flag_bitsILi32EEENSS_INS5_IJNSA_ILi32EEENSA_ILi4EEEEEENS5_IJSB_S15_EEEEEEEvNS4_8identityESZ_NS10_INS11_ILi3ELi4ELi3EEES14_NSS_INS5_IJNSA_ILi8EEES15_EEENS5_IJS15_SB_EEEEEEEvS1B_EENS_8epilogue10collective18CollectiveEpilogueINS1J_23Sm100TmaWarpSpecializedILi3ELi2ELi16ELb1ELb0EEEJSG_NS5_IJNSS_ISE_SB_EENSS_IS15_SB_EEEEEfSI_fSI_NS1J_6fusion15FusionCallbacksIS1N_NS1R_17LinearCombinationIffffLNS_15FloatRoundStyleE2EEESG_S1Q_JEEENS4_5SM1004TMEM4LOAD26SM100_TMEM_LOAD_16dp128b8xESZ_S1H_NS4_17SM75_U32x4_LDSM_NENS4_14SM90_TMA_STOREES1H_NS4_17SM90_U32x4_STSM_NENS4_39AutoVectorizingCopyWithAssumedAlignmentILi128EEEEEEvvEEEEvNT_6ParamsE --------------------------
	.section	.text._ZN7cutlass13device_kernelINS_4gemm6kernel13GemmUniversalIN4cute5tupleIJiiiiEEENS1_10collective13CollectiveMmaINS1_35MainloopSm100TmaUmmaWarpSpecializedILi3ELi2ELi4ENS5_IJNS4_1CILi1EEESB_SB_EEEEENS5_IJNSA_ILi64EEESE_NSA_ILi128EEEEEEfNS5_IJSB_llEEEfNS5_IJlSB_lEEENS4_8TiledMMAINS4_8MMA_AtomIJNS4_17SM100_MMA_TF32_SSINS_10tfloat32_tESM_fLi64ELi64ELNS4_4UMMA5MajorE1ELSO_0ELNSN_7ScaleInE0ELSP_0EEEEEENS4_6LayoutISC_NS5_IJNSA_ILi0EEEST_ST_EEEEENS5_IJNS4_10UnderscoreESW_SW_EEEEENS4_13SM90_TMA_LOADENS4_14ComposedLayoutINS4_7SwizzleILi2ELi5ELi2EEENS4_18smem_ptr_flag_bitsILi32EEENSS_INS5_IJNSA_ILi32EEENSA_ILi4EEEEEENS5_IJSB_S15_EEEEEEEvNS4_8identityESZ_NS10_INS11_ILi3ELi4ELi3EEES14_NSS_INS5_IJNSA_ILi8EEES15_EEENS5_IJS15_SB_EEEEEEEvS1B_EENS_8epilogue10collective18CollectiveEpilogueINS1J_23Sm100TmaWarpSpecializedILi3ELi2ELi16ELb1ELb0EEEJSG_NS5_IJNSS_ISE_SB_EENSS_IS15_SB_EEEEEfSI_fSI_NS1J_6fusion15FusionCallbacksIS1N_NS1R_17LinearCombinationIffffLNS_15FloatRoundStyleE2EEESG_S1Q_JEEENS4_5SM1004TMEM4LOAD26SM100_TMEM_LOAD_16dp128b8xESZ_S1H_NS4_17SM75_U32x4_LDSM_NENS4_14SM90_TMA_STOREES1H_NS4_17SM90_U32x4_STSM_NENS4_39AutoVectorizingCopyWithAssumedAlignmentILi128EEEEEEvvEEEEvNT_6ParamsE,"ax",@progbits
	.align	128
.text._ZN7cutlass13device_kernelINS_4gemm6kernel13GemmUniversalIN4cute5tupleIJiiiiEEENS1_10collective13CollectiveMmaINS1_35MainloopSm100TmaUmmaWarpSpecializedILi3ELi2ELi4ENS5_IJNS4_1CILi1EEESB_SB_EEEEENS5_IJNSA_ILi64EEESE_NSA_ILi128EEEEEEfNS5_IJSB_llEEEfNS5_IJlSB_lEEENS4_8TiledMMAINS4_8MMA_AtomIJNS4_17SM100_MMA_TF32_SSINS_10tfloat32_tESM_fLi64ELi64ELNS4_4UMMA5MajorE1ELSO_0ELNSN_7ScaleInE0ELSP_0EEEEEENS4_6LayoutISC_NS5_IJNSA_ILi0EEEST_ST_EEEEENS5_IJNS4_10UnderscoreESW_SW_EEEEENS4_13SM90_TMA_LOADENS4_14ComposedLayoutINS4_7SwizzleILi2ELi5ELi2EEENS4_18smem_ptr_flag_bitsILi32EEENSS_INS5_IJNSA_ILi32EEENSA_ILi4EEEEEENS5_IJSB_S15_EEEEEEEvNS4_8identityESZ_NS10_INS11_ILi3ELi4ELi3EEES14_NSS_INS5_IJNSA_ILi8EEES15_EEENS5_IJS15_SB_EEEEEEEvS1B_EENS_8epilogue10collective18CollectiveEpilogueINS1J_23Sm100TmaWarpSpecializedILi3ELi2ELi16ELb1ELb0EEEJSG_NS5_IJNSS_ISE_SB_EENSS_IS15_SB_EEEEEfSI_fSI_NS1J_6fusion15FusionCallbacksIS1N_NS1R_17LinearCombinationIffffLNS_15FloatRoundStyleE2EEESG_S1Q_JEEENS4_5SM1004TMEM4LOAD26SM100_TMEM_LOAD_16dp128b8xESZ_S1H_NS4_17SM75_U32x4_LDSM_NENS4_14SM90_TMA_STOREES1H_NS4_17SM90_U32x4_STSM_NENS4_39AutoVectorizingCopyWithAssumedAlignmentILi128EEEEEEvvEEEEvNT_6ParamsE:
        .type           _ZN7cutlass13device_kernelINS_4gemm6kernel13GemmUniversalIN4cute5tupleIJiiiiEEENS1_10collective13CollectiveMmaINS1_35MainloopSm100TmaUmmaWarpSpecializedILi3ELi2ELi4ENS5_IJNS4_1CILi1EEESB_SB_EEEEENS5_IJNSA_ILi64EEESE_NSA_ILi128EEEEEEfNS5_IJSB_llEEEfNS5_IJlSB_lEEENS4_8TiledMMAINS4_8MMA_AtomIJNS4_17SM100_MMA_TF32_SSINS_10tfloat32_tESM_fLi64ELi64ELNS4_4UMMA5MajorE1ELSO_0ELNSN_7ScaleInE0ELSP_0EEEEEENS4_6LayoutISC_NS5_IJNSA_ILi0EEEST_ST_EEEEENS5_IJNS4_10UnderscoreESW_SW_EEEEENS4_13SM90_TMA_LOADENS4_14ComposedLayoutINS4_7SwizzleILi2ELi5ELi2EEENS4_18smem_ptr_flag_bitsILi32EEENSS_INS5_IJNSA_ILi32EEENSA_ILi4EEEEEENS5_IJSB_S15_EEEEEEEvNS4_8identityESZ_NS10_INS11_ILi3ELi4ELi3EEES14_NSS_INS5_IJNSA_ILi8EEES15_EEENS5_IJS15_SB_EEEEEEEvS1B_EENS_8epilogue10collective18CollectiveEpilogueINS1J_23Sm100TmaWarpSpecializedILi3ELi2ELi16ELb1ELb0EEEJSG_NS5_IJNSS_ISE_SB_EENSS_IS15_SB_EEEEEfSI_fSI_NS1J_6fusion15FusionCallbacksIS1N_NS1R_17LinearCombinationIffffLNS_15FloatRoundStyleE2EEESG_S1Q_JEEENS4_5SM1004TMEM4LOAD26SM100_TMEM_LOAD_16dp128b8xESZ_S1H_NS4_17SM75_U32x4_LDSM_NENS4_14SM90_TMA_STOREES1H_NS4_17SM90_U32x4_STSM_NENS4_39AutoVectorizingCopyWithAssumedAlignmentILi128EEEEEEvvEEEEvNT_6ParamsE,@function
        .size           _ZN7cutlass13device_kernelINS_4gemm6kernel13GemmUniversalIN4cute5tupleIJiiiiEEENS1_10collective13CollectiveMmaINS1_35MainloopSm100TmaUmmaWarpSpecializedILi3ELi2ELi4ENS5_IJNS4_1CILi1EEESB_SB_EEEEENS5_IJNSA_ILi64EEESE_NSA_ILi128EEEEEEfNS5_IJSB_llEEEfNS5_IJlSB_lEEENS4_8TiledMMAINS4_8MMA_AtomIJNS4_17SM100_MMA_TF32_SSINS_10tfloat32_tESM_fLi64ELi64ELNS4_4UMMA5MajorE1ELSO_0ELNSN_7ScaleInE0ELSP_0EEEEEENS4_6LayoutISC_NS5_IJNSA_ILi0EEEST_ST_EEEEENS5_IJNS4_10UnderscoreESW_SW_EEEEENS4_13SM90_TMA_LOADENS4_14ComposedLayoutINS4_7SwizzleILi2ELi5ELi2EEENS4_18smem_ptr_flag_bitsILi32EEENSS_INS5_IJNSA_ILi32EEENSA_ILi4EEEEEENS5_IJSB_S15_EEEEEEEvNS4_8identityESZ_NS10_INS11_ILi3ELi4ELi3EEES14_NSS_INS5_IJNSA_ILi8EEES15_EEENS5_IJS15_SB_EEEEEEEvS1B_EENS_8epilogue10collective18CollectiveEpilogueINS1J_23Sm100TmaWarpSpecializedILi3ELi2ELi16ELb1ELb0EEEJSG_NS5_IJNSS_ISE_SB_EENSS_IS15_SB_EEEEEfSI_fSI_NS1J_6fusion15FusionCallbacksIS1N_NS1R_17LinearCombinationIffffLNS_15FloatRoundStyleE2EEESG_S1Q_JEEENS4_5SM1004TMEM4LOAD26SM100_TMEM_LOAD_16dp128b8xESZ_S1H_NS4_17SM75_U32x4_LDSM_NENS4_14SM90_TMA_STOREES1H_NS4_17SM90_U32x4_STSM_NENS4_39AutoVectorizingCopyWithAssumedAlignmentILi128EEEEEEvvEEEEvNT_6ParamsE,(.L_x_155 - _ZN7cutlass13device_kernelINS_4gemm6kernel13GemmUniversalIN4cute5tupleIJiiiiEEENS1_10collective13CollectiveMmaINS1_35MainloopSm100TmaUmmaWarpSpecializedILi3ELi2ELi4ENS5_IJNS4_1CILi1EEESB_SB_EEEEENS5_IJNSA_ILi64EEESE_NSA_ILi128EEEEEEfNS5_IJSB_llEEEfNS5_IJlSB_lEEENS4_8TiledMMAINS4_8MMA_AtomIJNS4_17SM100_MMA_TF32_SSINS_10tfloat32_tESM_fLi64ELi64ELNS4_4UMMA5MajorE1ELSO_0ELNSN_7ScaleInE0ELSP_0EEEEEENS4_6LayoutISC_NS5_IJNSA_ILi0EEEST_ST_EEEEENS5_IJNS4_10UnderscoreESW_SW_EEEEENS4_13SM90_TMA_LOADENS4_14ComposedLayoutINS4_7SwizzleILi2ELi5ELi2EEENS4_18smem_ptr_flag_bitsILi32EEENSS_INS5_IJNSA_ILi32EEENSA_ILi4EEEEEENS5_IJSB_S15_EEEEEEEvNS4_8identityESZ_NS10_INS11_ILi3ELi4ELi3EEES14_NSS_INS5_IJNSA_ILi8EEES15_EEENS5_IJS15_SB_EEEEEEEvS1B_EENS_8epilogue10collective18CollectiveEpilogueINS1J_23Sm100TmaWarpSpecializedILi3ELi2ELi16ELb1ELb0EEEJSG_NS5_IJNSS_ISE_SB_EENSS_IS15_SB_EEEEEfSI_fSI_NS1J_6fusion15FusionCallbacksIS1N_NS1R_17LinearCombinationIffffLNS_15FloatRoundStyleE2EEESG_S1Q_JEEENS4_5SM1004TMEM4LOAD26SM100_TMEM_LOAD_16dp128b8xESZ_S1H_NS4_17SM75_U32x4_LDSM_NENS4_14SM90_TMA_STOREES1H_NS4_17SM90_U32x4_STSM_NENS4_39AutoVectorizingCopyWithAssumedAlignmentILi128EEEEEEvvEEEEvNT_6ParamsE)
        .other          _ZN7cutlass13device_kernelINS_4gemm6kernel13GemmUniversalIN4cute5tupleIJiiiiEEENS1_10collective13CollectiveMmaINS1_35MainloopSm100TmaUmmaWarpSpecializedILi3ELi2ELi4ENS5_IJNS4_1CILi1EEESB_SB_EEEEENS5_IJNSA_ILi64EEESE_NSA_ILi128EEEEEEfNS5_IJSB_llEEEfNS5_IJlSB_lEEENS4_8TiledMMAINS4_8MMA_AtomIJNS4_17SM100_MMA_TF32_SSINS_10tfloat32_tESM_fLi64ELi64ELNS4_4UMMA5MajorE1ELSO_0ELNSN_7ScaleInE0ELSP_0EEEEEENS4_6LayoutISC_NS5_IJNSA_ILi0EEEST_ST_EEEEENS5_IJNS4_10UnderscoreESW_SW_EEEEENS4_13SM90_TMA_LOADENS4_14ComposedLayoutINS4_7SwizzleILi2ELi5ELi2EEENS4_18smem_ptr_flag_bitsILi32EEENSS_INS5_IJNSA_ILi32EEENSA_ILi4EEEEEENS5_IJSB_S15_EEEEEEEvNS4_8identityESZ_NS10_INS11_ILi3ELi4ELi3EEES14_NSS_INS5_IJNSA_ILi8EEES15_EEENS5_IJS15_SB_EEEEEEEvS1B_EENS_8epilogue10collective18CollectiveEpilogueINS1J_23Sm100TmaWarpSpecializedILi3ELi2ELi16ELb1ELb0EEEJSG_NS5_IJNSS_ISE_SB_EENSS_IS15_SB_EEEEEfSI_fSI_NS1J_6fusion15FusionCallbacksIS1N_NS1R_17LinearCombinationIffffLNS_15FloatRoundStyleE2EEESG_S1Q_JEEENS4_5SM1004TMEM4LOAD26SM100_TMEM_LOAD_16dp128b8xESZ_S1H_NS4_17SM75_U32x4_LDSM_NENS4_14SM90_TMA_STOREES1H_NS4_17SM90_U32x4_STSM_NENS4_39AutoVectorizingCopyWithAssumedAlignmentILi128EEEEEEvvEEEEvNT_6ParamsE,@"STO_CUDA_ENTRY STV_DEFAULT"
_ZN7cutlass13device_kernelINS_4gemm6kernel13GemmUniversalIN4cute5tupleIJiiiiEEENS1_10collective13CollectiveMmaINS1_35MainloopSm100TmaUmmaWarpSpecializedILi3ELi2ELi4ENS5_IJNS4_1CILi1EEESB_SB_EEEEENS5_IJNSA_ILi64EEESE_NSA_ILi128EEEEEEfNS5_IJSB_llEEEfNS5_IJlSB_lEEENS4_8TiledMMAINS4_8MMA_AtomIJNS4_17SM100_MMA_TF32_SSINS_10tfloat32_tESM_fLi64ELi64ELNS4_4UMMA5MajorE1ELSO_0ELNSN_7ScaleInE0ELSP_0EEEEEENS4_6LayoutISC_NS5_IJNSA_ILi0EEEST_ST_EEEEENS5_IJNS4_10UnderscoreESW_SW_EEEEENS4_13SM90_TMA_LOADENS4_14ComposedLayoutINS4_7SwizzleILi2ELi5ELi2EEENS4_18smem_ptr_flag_bitsILi32EEENSS_INS5_IJNSA_ILi32EEENSA_ILi4EEEEEENS5_IJSB_S15_EEEEEEEvNS4_8identityESZ_NS10_INS11_ILi3ELi4ELi3EEES14_NSS_INS5_IJNSA_ILi8EEES15_EEENS5_IJS15_SB_EEEEEEEvS1B_EENS_8epilogue10collective18CollectiveEpilogueINS1J_23Sm100TmaWarpSpecializedILi3ELi2ELi16ELb1ELb0EEEJSG_NS5_IJNSS_ISE_SB_EENSS_IS15_SB_EEEEEfSI_fSI_NS1J_6fusion15FusionCallbacksIS1N_NS1R_17LinearCombinationIffffLNS_15FloatRoundStyleE2EEESG_S1Q_JEEENS4_5SM1004TMEM4LOAD26SM100_TMEM_LOAD_16dp128b8xESZ_S1H_NS4_17SM75_U32x4_LDSM_NENS4_14SM90_TMA_STOREES1H_NS4_17SM90_U32x4_STSM_NENS4_39AutoVectorizingCopyWithAssumedAlignmentILi128EEEEEEvvEEEEvNT_6ParamsE:
[----:B------:R-:W1:Y:S01]  /*0000*/  LDC R1, c[0x0][0x37c] ;  /* 0x0000df00ff017b82 */ /* 0x000e620000000800 */
[----:B------:R-:W2:Y:S01]  /*0010*/  S2R R75, SR_TID.X ;  /* 0x00000000004b7919 */ /* 0x000ea20000002100 */
[----:B------:R-:W3:Y:S01]  /*0020*/  LDCU.64 UR8, c[0x0][0x890] ;  /* 0x00011200ff0877ac */ /* 0x000ee20008000a00 */
[----:B------:R-:W-:Y:S02]  /*0030*/  PRMT R64, RZ, 0x7610, R64 ;  /* 0x00007610ff407816 */ /* 0x000fe40000000040 */
[----:B------:R-:W-:Y:S01]  /*0040*/  ELECT P5, URZ, PT ;  /* 0x0000000000ff782f */ /* 0x000fe200038a0000 */
[----:B------:R-:W4:Y:S01]  /*0050*/  LDCU.64 UR58, c[0x0][0x358] ;  /* 0x00006b00ff3a77ac */ /* 0x000f220008000a00 */
[----:B---3--:R-:W-:-:S04]  /*0060*/  UISETP.NE.U32.AND UP0, UPT, UR8, URZ, UPT ;  /* 0x000000ff0800728c */ /* 0x008fc8000bf05070 */
[----:B------:R-:W-:Y:S01]  /*0070*/  UISETP.NE.AND.EX UP0, UPT, UR9, URZ, UPT, UP0 ;  /* 0x000000ff0900728c */ /* 0x000fe2000bf05300 */
[----:B--2---:R-:W-:-:S05]  /*0080*/  SHF.R.U32.HI R69, RZ, 0x5, R75 ;  /* 0x00000005ff457819 */ /* 0x004fca000001164b */
[----:B------:R-:W2:Y:S02]  /*0090*/  SHFL.IDX PT, R0, R69, RZ, 0x1f ;  /* 0x00001fff45007589 */ /* 0x000ea400000e0000 */
[----:B--2---:R-:W-:Y:S01]  /*00a0*/  R2UR UR10, R0 ;  /* 0x00000000000a72ca */ /* 0x004fe200000e0000 */
[----:B-1--4-:R-:W-:-:S14]  /*00b0*/  BRA.U UP0, `(.L_x_0) ;  /* 0x00000001002c7547 */ /* 0x012fdc000b800000 */
[----:B------:R-:W1:Y:S02]  /*00c0*/  LDCU.64 UR4, c[0x0][0x888] ;  /* 0x00011100ff0477ac */ /* 0x000e640008000a00 */
[----:B-1----:R-:W-:-:S04]  /*00d0*/  UISETP.NE.U32.AND UP0, UPT, UR4, URZ, UPT ;  /* 0x000000ff0400728c */ /* 0x002fc8000bf05070 */
[----:B------:R-:W-:-:S09]  /*00e0*/  UISETP.NE.AND.EX UP0, UPT, UR5, URZ, UPT, UP0 ;  /* 0x000000ff0500728c */ /* 0x000fd2000bf05300 */
[----:B------:R-:W-:Y:S05]  /*00f0*/  BRA.U !UP0, `(.L_x_1) ;  /* 0x0000000108107547 */ /* 0x000fea000b800000 */
[----:B------:R-:W1:Y:S02]  /*0100*/  LDC.64 R2, c[0x0][0x888] ;  /* 0x00022200ff027b82 */ /* 0x000e640000000a00 */
[----:B-1----:R1:W5:Y:S01]  /*0110*/  LDG.E R35, desc[UR58][R2.64] ;  /* 0x0000003a02237981 */ /* 0x002362000c1e1900 */
[----:B------:R-:W-:Y:S01]  /*0120*/  HFMA2 R64, -RZ, RZ, 0, 5.9604644775390625e-08 ;  /* 0x00000001ff407431 */ /* 0x000fe200000001ff */
[----:B------:R-:W-:Y:S05]  /*0130*/  BRA `(.L_x_0) ;  /* 0x00000000000c7947 */ /* 0x000fea0003800000 */
.L_x_1:
[----:B------:R-:W1:Y:S01]  /*0140*/  LDCU UR4, c[0x0][0x880] ;  /* 0x00011000ff0477ac */ /* 0x000e620008000800 */
[----:B------:R-:W-:Y:S01]  /*0150*/  HFMA2 R64, -RZ, RZ, 0, 5.9604644775390625e-08 ;  /* 0x00000001ff407431 */ /* 0x000fe200000001ff */
[----:B-1----:R-:W-:-:S07]  /*0160*/  MOV R35, UR4 ;  /* 0x0000000400237c02 */ /* 0x002fce0008000f00 */
.L_x_0:
[----:B------:R-:W2:Y:S02]  /*0170*/  LDCU.64 UR4, c[0x0][0x8b0] ;  /* 0x00011600ff0477ac */ /* 0x000ea40008000a00 */
[----:B--2---:R-:W-:-:S04]  /*0180*/  UISETP.NE.U32.AND UP0, UPT, UR4, URZ, UPT ;  /* 0x000000ff0400728c */ /* 0x004fc8000bf05070 */
[----:B------:R-:W-:-:S09]  /*0190*/  UISETP.NE.AND.EX UP0, UPT, UR5, URZ, UPT, UP0 ;  /* 0x000000ff0500728c */ /* 0x000fd2000bf05300 */
[----:B------:R-:W-:Y:S05]  /*01a0*/  BRA.U UP0, `(.L_x_2) ;  /* 0x0000000100247547 */ /* 0x000fea000b800000 */
[----:B------:R-:W2:Y:S02]  /*01b0*/  LDCU.64 UR4, c[0x0][0x8a8] ;  /* 0x00011500ff0477ac */ /* 0x000ea40008000a00 */
[----:B--2---:R-:W-:-:S04]  /*01c0*/  UISETP.NE.U32.AND UP0, UPT, UR4, URZ, UPT ;  /* 0x000000ff0400728c */ /* 0x004fc8000bf05070 */
[----:B------:R-:W-:-:S09]  /*01d0*/  UISETP.NE.AND.EX UP0, UPT, UR5, URZ, UPT, UP0 ;  /* 0x000000ff0500728c */ /* 0x000fd2000bf05300 */
[----:B------:R-:W-:Y:S05]  /*01e0*/  BRA.U !UP0, `(.L_x_3) ;  /* 0x00000001080c7547 */ /* 0x000fea000b800000 */
[----:B-1----:R-:W1:Y:S02]  /*01f0*/  LDC.64 R2, c[0x0][0x8a8] ;  /* 0x00022a00ff027b82 */ /* 0x002e640000000a00 */
[----:B-1----:R2:W5:Y:S01]  /*0200*/  LDG.E R33, desc[UR58][R2.64] ;  /* 0x0000003a02217981 */ /* 0x002562000c1e1900 */
[----:B------:R-:W-:Y:S05]  /*0210*/  BRA `(.L_x_2) ;  /* 0x0000000000087947 */ /* 0x000fea0003800000 */
.L_x_3:
[----:B------:R-:W2:Y:S02]  /*0220*/  LDCU UR4, c[0x0][0x8a0] ;  /* 0x00011400ff0477ac */ /* 0x000ea40008000800 */
[----:B--2---:R-:W-:Y:S02]  /*0230*/  MOV R33, UR4 ;  /* 0x0000000400217c02 */ /* 0x004fe40008000f00 */
.L_x_2:
[----:B------:R-:W-:Y:S01]  /*0240*/  IMAD.U32 R0, RZ, RZ, UR10 ;  /* 0x0000000aff007e24 */ /* 0x000fe2000f8e00ff */
[----:B------:R-:W-:Y:S04]  /*0250*/  BSSY.RECONVERGENT B0, `(.L_x_4) ;  /* 0x000000c000007945 */ /* 0x000fe80003800200 */
[C---:B------:R-:W-:Y:S02]  /*0260*/  ISETP.NE.OR P1, PT, R0.reuse, 0x1, !P5 ;  /* 0x000000010000780c */ /* 0x040fe40006f25670 */
[----:B------:R-:W-:-:S11]  /*0270*/  ISETP.NE.OR P0, PT, R0, 0x3, !P5 ;  /* 0x000000030000780c */ /* 0x000fd60006f05670 */
[----:B------:R-:W-:Y:S05]  /*0280*/  @P1 BRA `(.L_x_5) ;  /* 0x0000000000201947 */ /* 0x000fea0003800000 */
[----:B------:R-:W3:Y:S02]  /*0290*/  LDCU.64 UR4, c[0x0][0x348] ;  /* 0x00006900ff0477ac */ /* 0x000ee40008000a00 */
[----:B---3--:R-:W-:Y:S02]  /*02a0*/  UIADD3 UR6, UP1, UPT, UR4, 0x80, URZ ;  /* 0x0000008004067890 */ /* 0x008fe4000ff3e0ff */
[----:B------:R-:W-:Y:S02]  /*02b0*/  UIADD3 UR4, UP0, UPT, UR4, 0x180, URZ ;  /* 0x0000018004047890 */ /* 0x000fe4000ff1e0ff */
[----:B------:R-:W-:Y:S02]  /*02c0*/  UIADD3.X UR7, UPT, UPT, URZ, UR5, URZ, UP1, !UPT ;  /* 0x00000005ff077290 */ /* 0x000fe40008ffe4ff */
[----:B------:R-:W-:-:S07]  /*02d0*/  UIADD3.X UR5, UPT, UPT, URZ, UR5, URZ, UP0, !UPT ;  /* 0x00000005ff057290 */ /* 0x000fce00087fe4ff */
[----:B------:R3:W-:Y:S02]  /*02e0*/  UTMACCTL.PF [UR6] ;  /* 0x00000000060079b9 */ /* 0x0007e40008040000 */
[----:B------:R3:W-:Y:S02]  /*02f0*/  UTMACCTL.PF [UR4] ;  /* 0x00000000040079b9 */ /* 0x0007e40008040000 */
[----:B---3--:R-:W-:Y:S01]  /*0300*/  NOP ;  /* 0x0000000000007918 */ /* 0x008fe20000000000 */
.L_x_5:
[----:B------:R-:W-:Y:S05]  /*0310*/  BSYNC.RECONVERGENT B0 ;  /* 0x0000000000007941 */ /* 0x000fea0003800200 */
.L_x_4:
[----:B------:R-:W-:Y:S04]  /*0320*/  BSSY.RECONVERGENT B0, `(.L_x_6) ;  /* 0x000000a000007945 */ /* 0x000fe80003800200 */
        /* <DEDUP_REMOVED lines=9> */
.L_x_7:
[----:B------:R-:W-:Y:S05]  /*03c0*/  BSYNC.RECONVERGENT B0 ;  /* 0x0000000000007941 */ /* 0x000fea0003800200 */
.L_x_6:
[----:B------:R-:W3:Y:S01]  /*03d0*/  LDCU.64 UR4, c[0x0][0x888] ;  /* 0x00011100ff0477ac */ /* 0x000ee20008000a00 */
[----:B------:R-:W-:Y:S02]  /*03e0*/  UISETP.EQ.U32.AND UP1, UPT, UR8, URZ, UPT ;  /* 0x000000ff0800728c */ /* 0x000fe4000bf22070 */
[----:B------:R-:W-:Y:S02]  /*03f0*/  UPLOP3.LUT UP2, UPT, UPT, UPT, UPT, 0x80, 0x8 ;  /* 0x000000000008789c */ /* 0x000fe40003f4f070 */
[----:B---3--:R-:W-:-:S04]  /*0400*/  UISETP.NE.U32.AND UP0, UPT, UR4, URZ, UPT ;  /* 0x000000ff0400728c */ /* 0x008fc8000bf05070 */
[----:B------:R-:W-:-:S04]  /*0410*/  UISETP.NE.AND.EX UP0, UPT, UR5, URZ, UPT, UP0 ;  /* 0x000000ff0500728c */ /* 0x000fc8000bf05300 */
[----:B------:R-:W-:-:S04]  /*0420*/  UISETP.EQ.OR.EX UP3, UPT, UR9, URZ, !UP0, UP1 ;  /* 0x000000ff0900728c */ /* 0x000fc8000c762710 */
[----:B------:R-:W-:-:S05]  /*0430*/  UP2UR UR43, UPR, URZ, 0x8 ;  /* 0x00000008ff2b7883 */ /* 0x000fca0008000000 */
[----:B------:R-:W-:Y:S07]  /*0440*/  BRA.U !UP3, `(.L_x_8) ;  /* 0x000000010b207547 */ /* 0x000fee000b800000 */
[----:B------:R-:W-:Y:S01]  /*0450*/  UISETP.NE.U32.AND UP2, UPT, UR8, URZ, UPT ;  /* 0x000000ff0800728c */ /* 0x000fe2000bf45070 */
[----:B-----5:R-:W-:Y:S01]  /*0460*/  FSETP.NEU.AND P0, PT, R35, RZ, PT ;  /* 0x000000ff2300720b */ /* 0x020fe20003f0d000 */
[----:B------:R-:W-:Y:S02]  /*0470*/  USEL UR4, URZ, 0xffffffff, UP0 ;  /* 0xffffffffff047887 */ /* 0x000fe40008000000 */
[----:B------:R-:W-:-:S10]  /*0480*/  UISETP.NE.AND.EX UP2, UPT, UR9, URZ, UPT, UP2 ;  /* 0x000000ff0900728c */ /* 0x000fd4000bf45320 */
[----:B------:R-:W-:Y:S01]  /*0490*/  VOTEU.ANY UP1, P0 ;  /* 0x0000000000ff7886 */ /* 0x000fe20000020100 */
[----:B------:R-:W-:-:S04]  /*04a0*/  @!UP2 USEL UR4, URZ, 0xffffffff, UP1 ;  /* 0xffffffffff04a887 */ /* 0x000fc80008800000 */
[----:B------:R-:W-:-:S04]  /*04b0*/  ULOP3.LUT UR4, UR4, 0x1, URZ, 0xc0, !UPT ;  /* 0x0000000104047892 */ /* 0x000fc8000f8ec0ff */
[----:B------:R-:W-:-:S11]  /*04c0*/  UISETP.NE.U32.AND UP2, UPT, UR4, 0x1, UPT ;  /* 0x000000010400788c */ /* 0x000fd6000bf45070 */
.L_x_8:
[----:B-12---:R-:W1:Y:S01]  /*04d0*/  SHFL.IDX PT, R2, R69, RZ, 0x1f ;  /* 0x00001fff45027589 */ /* 0x006e6200000e0000 */
[----:B------:R-:W-:-:S04]  /*04e0*/  UISETP.NE.AND UP1, UPT, UR10, 0x2, UPT ;  /* 0x000000020a00788c */ /* 0x000fc8000bf25270 */
[----:B------:R-:W-:Y:S01]  /*04f0*/  USEL UR20, URZ, 0x1, UP1 ;  /* 0x00000001ff147887 */ /* 0x000fe20008800000 */
[----:B-1----:R-:W-:-:S13]  /*0500*/  ISETP.NE.AND P0, PT, R2, RZ, PT ;  /* 0x000000ff0200720c */ /* 0x002fda0003f05270 */
[----:B------:R-:W-:Y:S05]  /*0510*/  @P0 BRA `(.L_x_9) ;  /* 0x0000000000400947 */ /* 0x000fea0003800000 */
[----:B------:R-:W1:Y:S01]  /*0520*/  S2UR UR4, SR_CgaCtaId ;  /* 0x00000000000479c3 */ /* 0x000e620000008800 */
[----:B------:R-:W-:Y:S01]  /*0530*/  UMOV UR5, 0x400 ;  /* 0x0000040000057882 */ /* 0x000fe20000000000 */
[----:B------:R-:W-:Y:S01]  /*0540*/  UMOV UR6, 0x1 ;  /* 0x0000000100067882 */ /* 0x000fe20000000000 */
[----:B------:R-:W-:Y:S01]  /*0550*/  ELECT P0, URZ, PT ;  /* 0x0000000000ff782f */ /* 0x000fe20003800000 */
[----:B------:R-:W-:-:S04]  /*0560*/  UIADD3 UR6, UPT, UPT, -UR6, 0x100000, URZ ;  /* 0x0010000006067890 */ /* 0x000fc8000fffe1ff */
[----:B------:R-:W-:Y:S02]  /*0570*/  USHF.L.U32 UR7, UR6, 0xb, URZ ;  /* 0x0000000b06077899 */ /* 0x000fe400080006ff */
[----:B------:R-:W-:Y:S02]  /*0580*/  USHF.L.U32 UR6, UR6, 0x1, URZ ;  /* 0x0000000106067899 */ /* 0x000fe400080006ff */
[----:B-1----:R-:W-:Y:S01]  /*0590*/  ULEA UR4, UR4, UR5, 0x18 ;  /* 0x0000000504047291 */ /* 0x002fe2000f8ec0ff */
[----:B------:R-:W1:Y:S11]  /*05a0*/  FENCE.VIEW.ASYNC.S ;  /* 0x00000000000073c6 */ /* 0x000e760000000000 */
[----:B-1----:R1:W2:Y:S01]  /*05b0*/  SYNCS.EXCH.64 URZ, [UR4], UR6 ;  /* 0x0000000604ff75b2 */ /* 0x0022a20008000100 */
[----:B------:R1:W3:Y:S01]  /*05c0*/  SYNCS.EXCH.64 URZ, [UR4+0x18], UR6 ;  /* 0x0000180604ff75b2 */ /* 0x0002e20008000100 */
[----:B------:R1:W4:Y:S01]  /*05d0*/  SYNCS.EXCH.64 URZ, [UR4+0x8], UR6 ;  /* 0x0000080604ff75b2 */ /* 0x0003220008000100 */
[----:B------:R1:W1:Y:S01]  /*05e0*/  SYNCS.EXCH.64 URZ, [UR4+0x20], UR6 ;  /* 0x0000200604ff75b2 */ /* 0x0002620008000100 */
[----:B------:R1:W1:Y:S01]  /*05f0*/  SYNCS.EXCH.64 URZ, [UR4+0x10], UR6 ;  /* 0x0000100604ff75b2 */ /* 0x0002620008000100 */
[----:B------:R1:W1:Y:S01]  /*0600*/  SYNCS.EXCH.64 URZ, [UR4+0x28], UR6 ;  /* 0x0000280604ff75b2 */ /* 0x0002620008000100 */
[----:B------:R-:W-:Y:S01]  /*0610*/  NOP ;  /* 0x0000000000007918 */ /* 0x000fe20000000000 */
.L_x_9:
[----:B------:R-:W2:Y:S01]  /*0620*/  SHFL.IDX PT, R2, R69, RZ, 0x1f ;  /* 0x00001fff45027589 */ /* 0x000ea200000e0000 */
[----:B------:R-:W-:Y:S01]  /*0630*/  NOP ;  /* 0x0000000000007918 */ /* 0x000fe20000000000 */
[----:B--2---:R-:W-:-:S13]  /*0640*/  ISETP.NE.AND P0, PT, R2, 0x1, PT ;  /* 0x000000010200780c */ /* 0x004fda0003f05270 */
[----:B------:R-:W-:Y:S05]  /*0650*/  @P0 BRA `(.L_x_10) ;  /* 0x0000000000500947 */ /* 0x000fea0003800000 */
[----:B-1----:R-:W1:Y:S01]  /*0660*/  S2UR UR4, SR_CgaCtaId ;  /* 0x00000000000479c3 */ /* 0x002e620000008800 */
[----:B------:R-:W-:Y:S01]  /*0670*/  UMOV UR5, 0x400 ;  /* 0x0000040000057882 */ /* 0x000fe20000000000 */
[----:B------:R-:W-:Y:S01]  /*0680*/  UMOV UR8, 0x20 ;  /* 0x0000002000087882 */ /* 0x000fe20000000000 */
[----:B------:R-:W-:Y:S01]  /*0690*/  UMOV UR6, 0x80 ;  /* 0x0000008000067882 */ /* 0x000fe20000000000 */
[----:B------:R-:W-:-:S04]  /*06a0*/  UIADD3 UR8, UPT, UPT, -UR8, 0x100000, URZ ;  /* 0x0010000008087890 */ /* 0x000fc8000fffe1ff */
[----:B------:R-:W-:Y:S02]  /*06b0*/  USHF.L.U32 UR9, UR8, 0xb, URZ ;  /* 0x0000000b08097899 */ /* 0x000fe400080006ff */
[----:B------:R-:W-:Y:S02]  /*06c0*/  USHF.L.U32 UR8, UR8, 0x1, URZ ;  /* 0x0000000108087899 */ /* 0x000fe400080006ff */
[----:B------:R-:W-:-:S04]  /*06d0*/  UIADD3 UR6, UPT, UPT, -UR6, 0x100000, URZ ;  /* 0x0010000006067890 */ /* 0x000fc8000fffe1ff */
[----:B------:R-:W-:Y:S02]  /*06e0*/  USHF.L.U32 UR7, UR6, 0xb, URZ ;  /* 0x0000000b06077899 */ /* 0x000fe400080006ff */
[----:B------:R-:W-:Y:S01]  /*06f0*/  USHF.L.U32 UR6, UR6, 0x1, URZ ;  /* 0x0000000106067899 */ /* 0x000fe200080006ff */
[----:B------:R-:W-:Y:S01]  /*0700*/  ELECT P0, URZ, PT ;  /* 0x0000000000ff782f */ /* 0x000fe20003800000 */
[----:B-1----:R-:W-:Y:S01]  /*0710*/  ULEA UR4, UR4, UR5, 0x18 ;  /* 0x0000000504047291 */ /* 0x002fe2000f8ec0ff */
[----:B------:R-:W1:Y:S11]  /*0720*/  FENCE.VIEW.ASYNC.S ;  /* 0x00000000000073c6 */ /* 0x000e760000000000 */
[----:B-1----:R2:W1:Y:S01]  /*0730*/  SYNCS.EXCH.64 URZ, [UR4+0x30], UR8 ;  /* 0x0000300804ff75b2 */ /* 0x0024620008000100 */
[----:B------:R2:W1:Y:S01]  /*0740*/  SYNCS.EXCH.64 URZ, [UR4+0x48], UR6 ;  /* 0x0000480604ff75b2 */ /* 0x0004620008000100 */
[----:B------:R2:W1:Y:S01]  /*0750*/  SYNCS.EXCH.64 URZ, [UR4+0x38], UR8 ;  /* 0x0000380804ff75b2 */ /* 0x0004620008000100 */
[----:B------:R2:W1:Y:S01]  /*0760*/  SYNCS.EXCH.64 URZ, [UR4+0x50], UR6 ;  /* 0x0000500604ff75b2 */ /* 0x0004620008000100 */
[----:B------:R2:W1:Y:S01]  /*0770*/  SYNCS.EXCH.64 URZ, [UR4+0x40], UR8 ;  /* 0x0000400804ff75b2 */ /* 0x0004620008000100 */
[----:B------:R2:W1:Y:S02]  /*0780*/  SYNCS.EXCH.64 URZ, [UR4+0x58], UR6 ;  /* 0x0000580604ff75b2 */ /* 0x0004640008000100 */
[----:B--2---:R-:W-:Y:S01]  /*0790*/  NOP ;  /* 0x0000000000007918 */ /* 0x004fe20000000000 */
.L_x_10:
[----:B------:R-:W2:Y:S01]  /*07a0*/  SHFL.IDX PT, R2, R69, RZ, 0x1f ;  /* 0x00001fff45027589 */ /* 0x000ea200000e0000 */
[----:B------:R-:W-:Y:S01]  /*07b0*/  NOP ;  /* 0x0000000000007918 */ /* 0x000fe20000000000 */
[----:B--2---:R-:W-:-:S13]  /*07c0*/  ISETP.NE.AND P0, PT, R2, 0x3, PT ;  /* 0x000000030200780c */ /* 0x004fda0003f05270 */
[----:B------:R-:W-:Y:S05]  /*07d0*/  @P0 BRA `(.L_x_11) ;  /* 0x0000000000300947 */ /* 0x000fea0003800000 */
[----:B-1----:R-:W1:Y:S01]  /*07e0*/  S2UR UR6, SR_CgaCtaId ;  /* 0x00000000000679c3 */ /* 0x002e620000008800 */
[----:B------:R-:W-:Y:S01]  /*07f0*/  UMOV UR4, 0x400 ;  /* 0x0000040000047882 */ /* 0x000fe20000000000 */
[----:B------:R-:W-:Y:S01]  /*0800*/  UMOV UR5, 0x20 ;  /* 0x0000002000057882 */ /* 0x000fe20000000000 */
[----:B------:R-:W-:Y:S01]  /*0810*/  ELECT P0, URZ, PT ;  /* 0x0000000000ff782f */ /* 0x000fe20003800000 */
[----:B-1----:R-:W-:Y:S02]  /*0820*/  ULEA UR6, UR6, UR4, 0x18 ;  /* 0x0000000406067291 */ /* 0x002fe4000f8ec0ff */
[----:B------:R-:W-:-:S04]  /*0830*/  UIADD3 UR4, UPT, UPT, -UR5, 0x100000, URZ ;  /* 0x0010000005047890 */ /* 0x000fc8000fffe1ff */
[----:B------:R-:W-:Y:S02]  /*0840*/  USHF.L.U32 UR5, UR4, 0xb, URZ ;  /* 0x0000000b04057899 */ /* 0x000fe400080006ff */
[----:B------:R-:W-:Y:S01]  /*0850*/  USHF.L.U32 UR4, UR4, 0x1, URZ ;  /* 0x0000000104047899 */ /* 0x000fe200080006ff */
[----:B------:R-:W1:Y:S11]  /*0860*/  FENCE.VIEW.ASYNC.S ;  /* 0x00000000000073c6 */ /* 0x000e760000000000 */
[----:B-1----:R2:W1:Y:S01]  /*0870*/  SYNCS.EXCH.64 URZ, [UR6+0x60], UR4 ;  /* 0x0000600406ff75b2 */ /* 0x0024620008000100 */
[----:B------:R2:W1:Y:S02]  /*0880*/  SYNCS.EXCH.64 URZ, [UR6+0x68], UR4 ;  /* 0x0000680406ff75b2 */ /* 0x0004640008000100 */
[----:B--2---:R-:W-:Y:S01]  /*0890*/  NOP ;  /* 0x0000000000007918 */ /* 0x004fe20000000000 */
.L_x_11:
[----:B------:R-:W2:Y:S01]  /*08a0*/  SHFL.IDX PT, R2, R69, RZ, 0x1f ;  /* 0x00001fff45027589 */ /* 0x000ea200000e0000 */
[----:B------:R-:W-:Y:S01]  /*08b0*/  NOP ;  /* 0x0000000000007918 */ /* 0x000fe20000000000 */
[----:B--2---:R-:W-:-:S13]  /*08c0*/  ISETP.NE.AND P0, PT, R2, 0x4, PT ;  /* 0x000000040200780c */ /* 0x004fda0003f05270 */
[----:B------:R-:W-:Y:S05]  /*08d0*/  @P0 BRA `(.L_x_12) ;  /* 0x00000000004c0947 */ /* 0x000fea0003800000 */
[----:B-1----:R-:W1:Y:S01]  /*08e0*/  S2UR UR6, SR_CgaCtaId ;  /* 0x00000000000679c3 */ /* 0x002e620000008800 */
[----:B------:R-:W-:Y:S01]  /*08f0*/  UMOV UR4, 0x100 ;  /* 0x0000010000047882 */ /* 0x000fe20000000000 */
[----:B------:R-:W-:Y:S01]  /*0900*/  UMOV UR5, 0x400 ;  /* 0x0000040000057882 */ /* 0x000fe20000000000 */
[----:B------:R-:W-:Y:S01]  /*0910*/  USEL UR4, UR4, 0xe0, UP2 ;  /* 0x000000e004047887 */ /* 0x000fe20009000000 */
[----:B------:R-:W-:Y:S01]  /*0920*/  UMOV UR8, 0x1 ;  /* 0x0000000100087882 */ /* 0x000fe20000000000 */
[----:B------:R-:W-:Y:S01]  /*0930*/  ELECT P0, URZ, PT ;  /* 0x0000000000ff782f */ /* 0x000fe20003800000 */
[----:B------:R-:W-:-:S04]  /*0940*/  UIADD3 UR8, UPT, UPT, -UR8, 0x100000, URZ ;  /* 0x0010000008087890 */ /* 0x000fc8000fffe1ff */
[----:B------:R-:W-:Y:S02]  /*0950*/  USHF.L.U32 UR9, UR8, 0xb, URZ ;  /* 0x0000000b08097899 */ /* 0x000fe400080006ff */
[----:B------:R-:W-:Y:S02]  /*0960*/  USHF.L.U32 UR8, UR8, 0x1, URZ ;  /* 0x0000000108087899 */ /* 0x000fe400080006ff */
[----:B-1----:R-:W-:Y:S02]  /*0970*/  ULEA UR6, UR6, UR5, 0x18 ;  /* 0x0000000506067291 */ /* 0x002fe4000f8ec0ff */
[----:B------:R-:W-:-:S04]  /*0980*/  UIADD3 UR4, UPT, UPT, -UR4, 0x100000, URZ ;  /* 0x0010000004047890 */ /* 0x000fc8000fffe1ff */
[----:B------:R-:W-:Y:S02]  /*0990*/  USHF.L.U32 UR5, UR4, 0xb, URZ ;  /* 0x0000000b04057899 */ /* 0x000fe400080006ff */
[----:B------:R-:W-:Y:S01]  /*09a0*/  USHF.L.U32 UR4, UR4, 0x1, URZ ;  /* 0x0000000104047899 */ /* 0x000fe200080006ff */
[----:B------:R-:W1:Y:S03]  /*09b0*/  FENCE.VIEW.ASYNC.S ;  /* 0x00000000000073c6 */ /* 0x000e660000000000 */
[----:B-1----:R2:W1:Y:S08]  /*09c0*/  SYNCS.EXCH.64 URZ, [UR6+0x70], UR8 ;  /* 0x0000700806ff75b2 */ /* 0x0024700008000100 */
[----:B------:R2:W1:Y:S01]  /*09d0*/  SYNCS.EXCH.64 URZ, [UR6+0x80], UR4 ;  /* 0x0000800406ff75b2 */ /* 0x0004620008000100 */
[----:B------:R2:W1:Y:S01]  /*09e0*/  SYNCS.EXCH.64 URZ, [UR6+0x78], UR8 ;  /* 0x0000780806ff75b2 */ /* 0x0004620008000100 */
[----:B------:R2:W1:Y:S02]  /*09f0*/  SYNCS.EXCH.64 URZ, [UR6+0x88], UR4 ;  /* 0x0000880406ff75b2 */ /* 0x0004640008000100 */
[----:B--2---:R-:W-:Y:S01]  /*0a00*/  NOP ;  /* 0x0000000000007918 */ /* 0x004fe20000000000 */
.L_x_12:
        /* <DEDUP_REMOVED lines=22> */
[----:B------:R2:W1:Y:S01]  /*0b70*/  SYNCS.EXCH.64 URZ, [UR4+0xc0], UR6 ;  /* 0x0000c00604ff75b2 */ /* 0x0004620008000100 */
[----:B------:R2:W1:Y:S01]  /*0b80*/  SYNCS.EXCH.64 URZ, [UR4+0xa8], UR8 ;  /* 0x0000a80804ff75b2 */ /* 0x0004620008000100 */
[----:B------:R2:W1:Y:S02]  /*0b90*/  SYNCS.EXCH.64 URZ, [UR4+0xc8], UR6 ;  /* 0x0000c80604ff75b2 */ /* 0x0004640008000100 */
[----:B--2---:R-:W-:Y:S01]  /*0ba0*/  NOP ;  /* 0x0000000000007918 */ /* 0x004fe20000000000 */
.L_x_13:
        /* <DEDUP_REMOVED lines=13> */
[----:B-1----:R2:W1:Y:S01]  /*0c80*/  SYNCS.EXCH.64 URZ, [UR4+0xd0], UR6 ;  /* 0x0000d00604ff75b2 */ /* 0x0024620008000100 */
[----:B------:R2:W1:Y:S01]  /*0c90*/  SYNCS.EXCH.64 URZ, [UR4+0xe0], UR6 ;  /* 0x0000e00604ff75b2 */ /* 0x0004620008000100 */
[----:B------:R2:W1:Y:S01]  /*0ca0*/  SYNCS.EXCH.64 URZ, [UR4+0xd8], UR6 ;  /* 0x0000d80604ff75b2 */ /* 0x0004620008000100 */
[----:B------:R2:W1:Y:S02]  /*0cb0*/  SYNCS.EXCH.64 URZ, [UR4+0xe8], UR6 ;  /* 0x0000e80604ff75b2 */ /* 0x0004640008000100 */
[----:B--2---:R-:W-:Y:S01]  /*0cc0*/  NOP ;  /* 0x0000000000007918 */ /* 0x004fe20000000000 */
.L_x_14:
[----:B------:R-:W2:Y:S01]  /*0cd0*/  S2UR UR5, SR_CTAID.X ;  /* 0x00000000000579c3 */ /* 0x000ea20000002500 */
[----:B------:R-:W-:-:S05]  /*0ce0*/  CS2R.32 R63, SR_CgaSize ;  /* 0x00000000003f7805 */ /* 0x000fca0000008a00 */
[----:B------:R-:W-:-:S05]  /*0cf0*/  IMAD R63, R63, -0xa0, RZ ;  /* 0xffffff603f3f7824 */ /* 0x000fca00078e02ff */
[----:B-1----:R-:W-:-:S14]  /*0d00*/  R2UR UR7, R63 ;  /* 0x000000003f0772ca */ /* 0x002fdc00000e0000 */
[----:B------:R-:W1:Y:S01]  /*0d10*/  LDCU UR7, c[0x0][UR7+0x2b0] ;  /* 0x00005600070777ac */ /* 0x000e620008000800 */
[----:B------:R-:W-:Y:S01]  /*0d20*/  NOP ;  /* 0x0000000000007918 */ /* 0x000fe20000000000 */
[----:B------:R-:W-:-:S05]  /*0d30*/  CS2R.32 R63, SR_CgaSize ;  /* 0x00000000003f7805 */ /* 0x000fca0000008a00 */
[----:B------:R-:W-:-:S05]  /*0d40*/  IMAD R63, R63, -0xa0, RZ ;  /* 0xffffff603f3f7824 */ /* 0x000fca00078e02ff */
[----:B------:R-:W-:-:S14]  /*0d50*/  R2UR UR6, R63 ;  /* 0x000000003f0672ca */ /* 0x000fdc00000e0000 */
[----:B------:R-:W3:Y:S01]  /*0d60*/  LDCU UR6, c[0x0][UR6+0x2b4] ;  /* 0x00005680060677ac */ /* 0x000ee20008000800 */
[----:B------:R-:W4:Y:S08]  /*0d70*/  S2UR UR4, SR_CTAID.Y ;  /* 0x00000000000479c3 */ /* 0x000f300000002600 */
[----:B------:R-:W3:Y:S01]  /*0d80*/  LDC R10, c[0x0][0xb24] ;  /* 0x0002c900ff0a7b82 */ /* 0x000ee20000000800 */
[----:B--2---:R-:W-:-:S02]  /*0d90*/  I2FP.F32.U32 R63, UR5 ;  /* 0x00000005003f7c45 */ /* 0x004fc40008201000 */
[----:B------:R-:W-:-:S05]  /*0da0*/  CS2R.32 R3, SR_CgaSize ;  /* 0x0000000000037805 */ /* 0x000fca0000008a00 */
[----:B------:R-:W-:-:S06]  /*0db0*/  IMAD R3, R3, -0xa0, RZ ;  /* 0xffffff6003037824 */ /* 0x000fcc00078e02ff */
[----:B------:R-:W2:Y:S01]  /*0dc0*/  LDC R3, c[0x0][R3+0x2a0] ;  /* 0x0000a80003037b82 */ /* 0x000ea20000000800 */
[----:B------:R-:W-:Y:S01]  /*0dd0*/  MOV R15, UR5 ;  /* 0x00000005000f7c02 */ /* 0x000fe20008000f00 */
[----:B-1----:R-:W-:Y:S01]  /*0de0*/  FMUL R63, R63, UR7 ;  /* 0x000000073f3f7c20 */ /* 0x002fe20008400000 */
[----:B----4-:R-:W-:Y:S02]  /*0df0*/  I2FP.F32.U32 R62, UR4 ;  /* 0x00000004003e7c45 */ /* 0x010fe40008201000 */
[----:B------:R-:W-:-:S05]  /*0e00*/  CS2R.32 R2, SR_CgaSize ;  /* 0x0000000000027805 */ /* 0x000fca0000008a00 */
[----:B------:R-:W-:-:S06]  /*0e10*/  IMAD R2, R2, -0xa0, RZ ;  /* 0xffffff6002027824 */ /* 0x000fcc00078e02ff */
[----:B------:R-:W1:Y:S01]  /*0e20*/  LDC R2, c[0x0][R2+0x2a4] ;  /* 0x0000a90002027b82 */ /* 0x000e620000000800 */
[----:B------:R-:W-:Y:S01]  /*0e30*/  MOV R14, UR4 ;  /* 0x00000004000e7c02 */ /* 0x000fe20008000f00 */
[----:B------:R-:W4:Y:S01]  /*0e40*/  F2I.U32.TRUNC.NTZ R63, R63 ;  /* 0x0000003f003f7305 */ /* 0x000f22000020f000 */
[----:B---3--:R-:W-:-:S05]  /*0e50*/  FMUL R62, R62, UR6 ;  /* 0x000000063e3e7c20 */ /* 0x008fca0008400000 */
[----:B------:R-:W-:Y:S01]  /*0e60*/  BAR.SYNC.DEFER_BLOCKING 0x0 ;  /* 0x0000000000007b1d */ /* 0x000fe20000010000 */
[----:B------:R-:W-:-:S05]  /*0e70*/  ISETP.GE.AND P0, PT, R10, 0x1, PT ;  /* 0x000000010a00780c */ /* 0x000fca0003f06270 */
[----:B------:R-:W3:Y:S02]  /*0e80*/  F2I.U32.TRUNC.NTZ R62, R62 ;  /* 0x0000003e003e7305 */ /* 0x000ee4000020f000 */
[----:B------:R-:W1:Y:S01]  /*0e90*/  S2UR UR52, SR_CTAID.Z ;  /* 0x00000000003479c3 */ /* 0x000e620000002700 */
[----:B----4-:R-:W-:-:S05]  /*0ea0*/  IADD3 R63, PT, PT, -R63, RZ, RZ ;  /* 0x000000ff3f3f7210 */ /* 0x010fca0007ffe1ff */
[----:B--2---:R-:W-:Y:S01]  /*0eb0*/  IMAD R63, R3, R63, UR5 ;  /* 0x00000005033f7e24 */ /* 0x004fe2000f8e023f */
[----:B---3--:R-:W-:-:S05]  /*0ec0*/  IADD3 R62, PT, PT, -R62, RZ, RZ ;  /* 0x000000ff3e3e7210 */ /* 0x008fca0007ffe1ff */
[----:B-1----:R-:W-:Y:S01]  /*0ed0*/  IMAD R62, R2, R62, UR4 ;  /* 0x00000004023e7e24 */ /* 0x002fe2000f8e023e */
[----:B------:R-:W-:Y:S06]  /*0ee0*/  @!P0 BRA `(.L_x_15) ;  /* 0x0000000000b88947 */ /* 0x000fec0003800000 */
[----:B------:R-:W1:Y:S01]  /*0ef0*/  LDC.64 R4, c[0x0][0xb18] ;  /* 0x0002c600ff047b82 */ /* 0x000e620000000a00 */
[----:B------:R-:W-:-:S07]  /*0f00*/  ISETP.NE.AND P0, PT, R10, 0x1, PT ;  /* 0x000000010a00780c */ /* 0x000fce0003f05270 */
[----:B------:R-:W2:Y:S08]  /*0f10*/  LDC R9, c[0x0][0xb0c] ;  /* 0x0002c300ff097b82 */ /* 0x000eb00000000800 */
[----:B------:R-:W3:Y:S08]  /*0f20*/  LDC R12, c[0x0][0x370] ;  /* 0x0000dc00ff0c7b82 */ /* 0x000ef00000000800 */
[----:B------:R-:W4:Y:S01]  /*0f30*/  LDC R11, c[0x0][0x374] ;  /* 0x0000dd00ff0b7b82 */ /* 0x000f220000000800 */
[----:B-1----:R-:W-:-:S07]  /*0f40*/  ISETP.NE.AND P1, PT, R4, 0x1, PT ;  /* 0x000000010400780c */ /* 0x002fce0003f25270 */
[----:B------:R-:W3:Y:S01]  /*0f50*/  LDC.64 R6, c[0x0][0xb10] ;  /* 0x0002c400ff067b82 */ /* 0x000ee20000000a00 */
[----:B--2---:R-:W-:-:S07]  /*0f60*/  ISETP.NE.AND P2, PT, R9, 0x1, PT ;  /* 0x000000010900780c */ /* 0x004fce0003f45270 */
[----:B------:R-:W1:Y:S08]  /*0f70*/  LDC R8, c[0x0][0xb20] ;  /* 0x0002c800ff087b82 */ /* 0x000e700000000800 */
[----:B------:R-:W2:Y:S01]  /*0f80*/  LDC.64 R2, c[0x0][0xb28] ;  /* 0x0002ca00ff027b82 */ /* 0x000ea20000000a00 */
[----:B----4-:R-:W-:-:S04]  /*0f90*/  IMAD.HI.U32 R13, R11, R5, RZ ;  /* 0x000000050b0d7227 */ /* 0x010fc800078e00ff */
[----:B------:R-:W-:-:S04]  /*0fa0*/  IMAD.HI.U32 R5, R14, R5, RZ ;  /* 0x000000050e057227 */ /* 0x000fc800078e00ff */
[----:B---3--:R-:W-:-:S05]  /*0fb0*/  IMAD.HI.U32 R16, R12, R6, RZ ;  /* 0x000000060c107227 */ /* 0x008fca00078e00ff */
[-C--:B------:R-:W-:Y:S01]  /*0fc0*/  @P2 SHF.R.U32.HI R12, RZ, R7.reuse, R16 ;  /* 0x00000007ff0c2219 */ /* 0x080fe20000011610 */
[----:B------:R-:W-:Y:S01]  /*0fd0*/  IMAD.HI.U32 R16, R15, R6, RZ ;  /* 0x000000060f107227 */ /* 0x000fe200078e00ff */
[-C--:B-1----:R-:W-:Y:S02]  /*0fe0*/  @P1 SHF.R.U32.HI R11, RZ, R8.reuse, R13 ;  /* 0x00000008ff0b1219 */ /* 0x082fe4000001160d */
[----:B------:R-:W-:Y:S02]  /*0ff0*/  SHF.R.U32.HI R5, RZ, R8, R5 ;  /* 0x00000008ff057219 */ /* 0x000fe40000011605 */
[----:B------:R-:W-:Y:S02]  /*1000*/  SHF.R.U32.HI R16, RZ, R7, R16 ;  /* 0x00000007ff107219 */ /* 0x000fe40000011610 */
[----:B------:R-:W-:Y:S01]  /*1010*/  SEL R5, R14, R5, !P1 ;  /* 0x000000050e057207 */ /* 0x000fe20004800000 */
[----:B--2---:R-:W-:Y:S01]  /*1020*/  IMAD.HI.U32 R13, R11, R2, RZ ;  /* 0x000000020b0d7227 */ /* 0x004fe200078e00ff */
[----:B------:R-:W-:-:S03]  /*1030*/  SEL R16, R15, R16, !P2 ;  /* 0x000000100f107207 */ /* 0x000fc60005000000 */
[----:B------:R-:W-:Y:S01]  /*1040*/  IMAD.HI.U32 R6, R12, R2, RZ ;  /* 0x000000020c067227 */ /* 0x000fe200078e00ff */
[----:B------:R-:W-:-:S04]  /*1050*/  @P0 SHF.R.U32.HI R11, RZ, R3, R13 ;  /* 0x00000003ff0b0219 */ /* 0x000fc8000001160d */
[----:B------:R-:W-:Y:S01]  /*1060*/  @P0 SHF.R.U32.HI R12, RZ, R3, R6 ;  /* 0x00000003ff0c0219 */ /* 0x000fe20000011606 */
[----:B------:R-:W-:-:S04]  /*1070*/  IMAD R11, R11, R10, RZ ;  /* 0x0000000a0b0b7224 */ /* 0x000fc800078e02ff */
[----:B------:R-:W-:Y:S01]  /*1080*/  IMAD R6, R12, R10, RZ ;  /* 0x0000000a0c067224 */ /* 0x000fe200078e02ff */
[----:B------:R-:W-:-:S04]  /*1090*/  ISETP.GE.AND P1, PT, R5, R11, PT ;  /* 0x0000000b0500720c */ /* 0x000fc80003f26270 */
[----:B------:R-:W-:Y:S01]  /*10a0*/  ISETP.GE.OR P1, PT, R16, R6, P1 ;  /* 0x000000061000720c */ /* 0x000fe20000f26670 */
[----:B------:R-:W-:-:S05]  /*10b0*/  IMAD.HI.U32 R6, R5, R2, RZ ;  /* 0x0000000205067227 */ /* 0x000fca00078e00ff */
[----:B------:R-:W-:-:S04]  /*10c0*/  SHF.R.U32.HI R6, RZ, R3, R6 ;  /* 0x00000003ff067219 */ /* 0x000fc80000011606 */
[----:B------:R-:W-:-:S03]  /*10d0*/  SEL R6, R5, R6, !P0 ;  /* 0x0000000605067207 */ /* 0x000fc60004000000 */
[----:B------:R-:W-:Y:S01]  /*10e0*/  @!P1 IMAD.HI.U32 R7, R16, R2, RZ ;  /* 0x0000000210079227 */ /* 0x000fe200078e00ff */
[----:B------:R-:W-:-:S04]  /*10f0*/  IADD3 R2, PT, PT, -R6, RZ, RZ ;  /* 0x000000ff06027210 */ /* 0x000fc80007ffe1ff */
[----:B------:R-:W-:Y:S01]  /*1100*/  @!P1 SHF.R.U32.HI R3, RZ, R3, R7 ;  /* 0x00000003ff039219 */ /* 0x000fe20000011607 */
[----:B------:R-:W-:Y:S01]  /*1110*/  IMAD R2, R10, R2, R5 ;  /* 0x000000020a027224 */ /* 0x000fe200078e0205 */
[----:B------:R-:W-:Y:S02]  /*1120*/  IADD3 R7, PT, PT, -R5, RZ, RZ ;  /* 0x000000ff05077210 */ /* 0x000fe40007ffe1ff */
[----:B------:R-:W-:-:S03]  /*1130*/  @!P1 SEL R3, R16, R3, !P0 ;  /* 0x0000000310039207 */ /* 0x000fc60004000000 */
[----:B------:R-:W-:Y:S02]  /*1140*/  IMAD R7, R4, R7, R14 ;  /* 0x0000000704077224 */ /* 0x000fe400078e020e */
[--C-:B------:R-:W-:Y:S02]  /*1150*/  @!P1 IMAD.IADD R6, R6, 0x1, -R3.reuse ;  /* 0x0000000106069824 */ /* 0x100fe400078e0a03 */
[----:B------:R-:W-:Y:S01]  /*1160*/  @!P1 IMAD R3, R2, R12, R3 ;  /* 0x0000000c02039224 */ /* 0x000fe200078e0203 */
[----:B------:R-:W-:Y:S01]  /*1170*/  IADD3 R2, PT, PT, -R16, RZ, RZ ;  /* 0x000000ff10027210 */ /* 0x000fe20007ffe1ff */
[----:B------:R-:W-:Y:S02]  /*1180*/  @!P1 IMAD R5, R6, R10, R16 ;  /* 0x0000000a06059224 */ /* 0x000fe400078e0210 */
[----:B------:R-:W-:Y:S02]  /*1190*/  @!P1 IMAD.MOV.U32 R16, RZ, RZ, R3 ;  /* 0x000000ffff109224 */ /* 0x000fe400078e0003 */
[----:B------:R-:W-:-:S02]  /*11a0*/  IMAD R2, R9, R2, R15 ;  /* 0x0000000209027224 */ /* 0x000fc400078e020f */
[----:B------:R-:W-:Y:S02]  /*11b0*/  IMAD R14, R5, R4, R7 ;  /* 0x00000004050e7224 */ /* 0x000fe400078e0207 */
[----:B------:R-:W-:Y:S02]  /*11c0*/  IMAD R15, R16, R9, R2 ;  /* 0x00000009100f7224 */ /* 0x000fe400078e0202 */
.L_x_15:
[----:B------:R-:W1:Y:S01]  /*11d0*/  LDCU UR4, c[0x0][0xb30] ;  /* 0x00016600ff0477ac */ /* 0x000e620008000800 */
[----:B------:R-:W2:Y:S08]  /*11e0*/  S2UR UR53, SR_CgaCtaId ;  /* 0x00000000003579c3 */ /* 0x000eb00000008800 */
[----:B------:R-:W3:Y:S01]  /*11f0*/  LDC R26, c[0x0][0xb24] ;  /* 0x0002c900ff1a7b82 */ /* 0x000ee20000000800 */
[----:B-1----:R-:W-:-:S09]  /*1200*/  UISETP.NE.AND UP1, UPT, UR4, 0x1, UPT ;  /* 0x000000010400788c */ /* 0x002fd2000bf25270 */
[----:B--2---:R-:W-:Y:S05]  /*1210*/  BRA.U UP1, `(.L_x_16) ;  /* 0x0000000101407547 */ /* 0x004fea000b800000 */
[----:B------:R-:W1:Y:S08]  /*1220*/  LDC.64 R4, c[0x0][0xb10] ;  /* 0x0002c400ff047b82 */ /* 0x000e700000000a00 */
[----:B------:R-:W2:Y:S08]  /*1230*/  LDC.64 R2, c[0x0][0xb18] ;  /* 0x0002c600ff027b82 */ /* 0x000eb00000000a00 */
[----:B------:R-:W4:Y:S08]  /*1240*/  LDC R6, c[0x0][0xb20] ;  /* 0x0002c800ff067b82 */ /* 0x000f300000000800 */
[----:B------:R-:W3:Y:S01]  /*1250*/  LDC R7, c[0x0][0xb0c] ;  /* 0x0002c300ff077b82 */ /* 0x000ee20000000800 */
[----:B-1----:R-:W-:-:S05]  /*1260*/  IMAD.HI.U32 R4, R15, R4, RZ ;  /* 0x000000040f047227 */ /* 0x002fca00078e00ff */
[----:B------:R-:W-:Y:S01]  /*1270*/  SHF.R.U32.HI R4, RZ, R5, R4 ;  /* 0x00000005ff047219 */ /* 0x000fe20000011604 */
[----:B--2---:R-:W-:Y:S01]  /*1280*/  IMAD.HI.U32 R3, R14, R3, RZ ;  /* 0x000000030e037227 */ /* 0x004fe200078e00ff */
[----:B------:R-:W-:-:S04]  /*1290*/  ISETP.NE.AND P0, PT, R2, 0x1, PT ;  /* 0x000000010200780c */ /* 0x000fc80003f05270 */
[----:B----4-:R-:W-:-:S04]  /*12a0*/  SHF.R.U32.HI R3, RZ, R6, R3 ;  /* 0x00000006ff037219 */ /* 0x010fc80000011603 */
[----:B------:R-:W-:Y:S02]  /*12b0*/  SEL R3, R14, R3, !P0 ;  /* 0x000000030e037207 */ /* 0x000fe40004000000 */
[----:B---3--:R-:W-:-:S04]  /*12c0*/  ISETP.NE.AND P1, PT, R7, 0x1, PT ;  /* 0x000000010700780c */ /* 0x008fc80003f25270 */
[----:B------:R-:W-:-:S05]  /*12d0*/  SEL R4, R15, R4, !P1 ;  /* 0x000000040f047207 */ /* 0x000fca0004800000 */
[----:B------:R-:W-:Y:S02]  /*12e0*/  IMAD.IADD R5, R3, 0x1, -R4 ;  /* 0x0000000103057824 */ /* 0x000fe400078e0a04 */
[----:B------:R-:W-:Y:S02]  /*12f0*/  IMAD.IADD R3, R4, 0x1, -R3 ;  /* 0x0000000104037824 */ /* 0x000fe400078e0a03 */
[----:B------:R-:W-:Y:S02]  /*1300*/  IMAD R15, R5, R7, R15 ;  /* 0x00000007050f7224 */ /* 0x000fe400078e020f */
[----:B------:R-:W-:-:S07]  /*1310*/  IMAD R14, R3, R2, R14 ;  /* 0x00000002030e7224 */ /* 0x000fce00078e020e */
.L_x_16:
[----:B------:R-:W-:Y:S01]  /*1320*/  BAR.SYNC.DEFER_BLOCKING 0x0 ;  /* 0x0000000000007b1d */ /* 0x000fe20000010000 */
[----:B------:R-:W-:Y:S01]  /*1330*/  UISETP.NE.AND UP1, UPT, UR10, 0x2, UPT ;  /* 0x000000020a00788c */ /* 0x000fe2000bf25270 */
[----:B------:R-:W-:Y:S02]  /*1340*/  ISETP.NE.OR P5, PT, R0, 0x2, !P5 ;  /* 0x000000020000780c */ /* 0x000fe40006fa5670 */
[----:B------:R-:W-:-:S06]  /*1350*/  LOP3.LUT R2, R75, 0x1f, RZ, 0xc0, !PT ;  /* 0x0000001f4b027812 */ /* 0x000fcc00078ec0ff */
[----:B------:R-:W-:Y:S05]  /*1360*/  BRA.U UP1, `(.L_x_17) ;  /* 0x0000001501107547 */ /* 0x000fea000b800000 */
[----:B------:R-:W1:Y:S01]  /*1370*/  LDCU UR6, c[0x0][0x38c] ;  /* 0x00007180ff0677ac */ /* 0x000e620008000800 */
[----:B------:R-:W2:Y:S01]  /*1380*/  LDC R8, c[0x0][0x370] ;  /* 0x0000dc00ff087b82 */ /* 0x000ea20000000800 */
[----:B------:R-:W-:Y:S01]  /*1390*/  PLOP3.LUT P1, PT, PT, PT, UP2, 0x80, 0x8 ;  /* 0x000000000008781c */ /* 0x000fe20003f2f028 */
[----:B------:R-:W-:Y:S01]  /*13a0*/  IMAD.MOV.U32 R17, RZ, RZ, 0x1 ;  /* 0x00000001ff117424 */ /* 0x000fe200078e00ff */
[----:B------:R-:W-:Y:S01]  /*13b0*/  ISETP.EQ.OR P4, PT, R2, RZ, P5 ;  /* 0x000000ff0200720c */ /* 0x000fe20002f82670 */
[----:B------:R-:W-:Y:S01]  /*13c0*/  IMAD.MOV.U32 R16, RZ, RZ, RZ ;  /* 0x000000ffff107224 */ /* 0x000fe200078e00ff */
[----:B------:R-:W-:Y:S02]  /*13d0*/  PLOP3.LUT P1, PT, P1, PT, PT, 0x8, 0x80 ;  /* 0x000000000080781c */ /* 0x000fe40000f2e170 */
[----:B------:R-:W-:Y:S01]  /*13e0*/  CS2R R12, SRZ ;  /* 0x00000000000c7805 */ /* 0x000fe2000001ff00 */
[----:B------:R-:W-:Y:S01]  /*13f0*/  IMAD.MOV.U32 R11, RZ, RZ, 0x1 ;  /* 0x00000001ff0b7424 */ /* 0x000fe200078e00ff */
[----:B------:R-:W4:Y:S01]  /*1400*/  LDC R0, c[0x0][0x374] ;  /* 0x0000dd00ff007b82 */ /* 0x000f220000000800 */
[----:B------:R-:W2:Y:S01]  /*1410*/  LDCU.64 UR38, c[0x0][0x348] ;  /* 0x00006900ff2677ac */ /* 0x000ea20008000a00 */
[----:B------:R-:W-:Y:S01]  /*1420*/  UMOV UR21, URZ ;  /* 0x000000ff00157c82 */ /* 0x000fe20008000000 */
[----:B-1----:R-:W-:-:S02]  /*1430*/  UIADD3 UR5, UPT, UPT, UR6, 0x7f, URZ ;  /* 0x0000007f06057890 */ /* 0x002fc4000fffe0ff */
[----:B------:R-:W-:Y:S02]  /*1440*/  UIADD3 UR45, UPT, UPT, UR6, 0xfe, URZ ;  /* 0x000000fe062d7890 */ /* 0x000fe4000fffe0ff */
[----:B------:R-:W-:-:S04]  /*1450*/  USHF.R.S32.HI UR4, URZ, 0x1f, UR5 ;  /* 0x0000001fff047899 */ /* 0x000fc80008011405 */
[----:B------:R-:W-:-:S04]  /*1460*/  ULEA.HI UR4, UR4, UR5, URZ, 0x7 ;  /* 0x0000000504047291 */ /* 0x000fc8000f8f38ff */
[----:B------:R-:W-:Y:S02]  /*1470*/  USHF.R.S32.HI UR29, URZ, 0x7, UR4 ;  /* 0x00000007ff1d7899 */ /* 0x000fe40008011404 */
[----:B------:R-:W-:Y:S02]  /*1480*/  UIADD3 UR4, UPT, UPT, UR6, -0x1, URZ ;  /* 0xffffffff06047890 */ /* 0x000fe4000fffe0ff */
[----:B------:R-:W-:Y:S02]  /*1490*/  UISETP.LT.U32.AND UP0, UPT, UR29, 0x3, UPT ;  /* 0x000000031d00788c */ /* 0x000fe4000bf01070 */
[----:B------:R-:W-:Y:S02]  /*14a0*/  UISETP.GE.U32.AND UP1, UPT, UR4, -0xff, UPT ;  /* 0xffffff010400788c */ /* 0x000fe4000bf26070 */
[----:B------:R-:W-:-:S04]  /*14b0*/  USEL UR23, UR29, 0x3, UP0 ;  /* 0x000000031d177887 */ /* 0x000fc80008000000 */
[----:B------:R-:W-:Y:S02]  /*14c0*/  UIADD3 UR22, UPT, UPT, UR23, -0x1, URZ ;  /* 0xffffffff17167890 */ /* 0x000fe4000fffe0ff */
[----:B------:R-:W-:-:S03]  /*14d0*/  UIADD3 UR37, UPT, UPT, UR29, -UR23, URZ ;  /* 0x800000171d257290 */ /* 0x000fc6000fffe0ff */
[----:B------:R-:W-:-:S04]  /*14e0*/  @UP1 UIADD3 UR22, UPT, UPT, UR23, URZ, URZ ;  /* 0x000000ff17161290 */ /* 0x000fc8000fffe0ff */
[----:B--2---:R-:W-:-:S12]  /*14f0*/  UIADD3 UR22, UPT, UPT, UR22, 0x1, URZ ;  /* 0x0000000116167890 */ /* 0x004fd8000fffe0ff */
.L_x_39:
[----:B------:R-:W-:Y:S01]  /*1500*/  UISETP.NE.AND UP0, UPT, UR53, URZ, UPT ;  /* 0x000000ff3500728c */ /* 0x000fe2000bf05270 */
[----:B------:R-:W1:Y:S08]  /*1510*/  S2UR UR53, SR_CgaCtaId ;  /* 0x00000000003579c3 */ /* 0x000e700000008800 */
[----:B------:R-:W-:Y:S05]  /*1520*/  BRA.U UP0, `(.L_x_18) ;  /* 0x0000000100347547 */ /* 0x000fea000b800000 */
[----:B------:R-:W2:Y:S01]  /*1530*/  S2R R2, SR_CgaCtaId ;  /* 0x0000000000027919 */ /* 0x000ea20000008800 */
[----:B------:R-:W-:-:S04]  /*1540*/  MOV R3, 0x400 ;  /* 0x0000040000037802 */ /* 0x000fc80000000f00 */
[----:B--2---:R-:W-:Y:S02]  /*1550*/  LEA R2, R2, R3, 0x18 ;  /* 0x0000000302027211 */ /* 0x004fe400078ec0ff */
[----:B------:R-:W-:-:S03]  /*1560*/  SHF.L.U32 R3, R11, 0x1f, RZ ;  /* 0x0000001f0b037819 */ /* 0x000fc600000006ff */
[----:B------:R-:W-:-:S04]  /*1570*/  IMAD R2, R12, 0x8, R2 ;  /* 0x000000080c027824 */ /* 0x000fc800078e0202 */
[----:B------:R-:W2:Y:S02]  /*1580*/  SYNCS.PHASECHK.TRANS64.TRYWAIT P0, [R2+URZ+0xe0], R3 ;  /* 0x0000e003020075a7 */ /* 0x000ea400080011ff */
[----:B--2---:R-:W-:Y:S05]  /*1590*/  @!P0 BRA `(.L_x_19) ;  /* 0x0000005c00848947 */ /* 0x004fea0003800000 */
.L_x_118:
[----:B------:R-:W-:Y:S01]  /*15a0*/  VIADD R12, R12, 0x1 ;  /* 0x000000010c0c7836 */ /* 0x000fe20000000000 */
[----:B------:R2:W-:Y:S04]  /*15b0*/  SYNCS.ARRIVE.TRANS64.A1T0 RZ, [R2+URZ+0xd0], RZ ;  /* 0x0000d0ff02ff79a7 */ /* 0x0005e800081000ff */
[----:B------:R-:W-:-:S04]  /*15c0*/  ISETP.NE.AND P0, PT, R12, 0x2, PT ;  /* 0x000000020c00780c */ /* 0x000fc80003f05270 */
[----:B------:R-:W-:Y:S02]  /*15d0*/  SEL R12, R12, RZ, P0 ;  /* 0x000000ff0c0c7207 */ /* 0x000fe40000000000 */
[----:B--2---:R-:W-:-:S04]  /*15e0*/  SEL R2, RZ, 0x1, P0 ;  /* 0x00000001ff027807 */ /* 0x004fc80000000000 */
[----:B------:R-:W-:-:S07]  /*15f0*/  LOP3.LUT R11, R11, R2, RZ, 0x3c, !PT ;  /* 0x000000020b0b7212 */ /* 0x000fce00078e3cff */
.L_x_18:
[----:B------:R-:W-:Y:S01]  /*1600*/  UMOV UR15, 0x400 ;  /* 0x00000400000f7882 */ /* 0x000fe20000000000 */
[----:B------:R-:W-:Y:S01]  /*1610*/  SHF.L.U32 R2, R17, 0x1f, RZ ;  /* 0x0000001f11027819 */ /* 0x000fe200000006ff */
[----:B-1----:R-:W-:Y:S01]  /*1620*/  ULEA UR15, UR53, UR15, 0x18 ;  /* 0x0000000f350f7291 */ /* 0x002fe2000f8ec0ff */
[----:B------:R-:W-:Y:S01]  /*1630*/  R2UR UR50, R15 ;  /* 0x000000000f3272ca */ /* 0x000fe200000e0000 */
[----:B------:R-:W-:Y:S01]  /*1640*/  UISETP.GE.U32.AND UP0, UPT, UR45, 0xff, UPT ;  /* 0x000000ff2d00788c */ /* 0x000fe2000bf06070 */
[----:B------:R-:W-:Y:S01]  /*1650*/  R2UR UR35, R14 ;  /* 0x000000000e2372ca */ /* 0x000fe200000e0000 */
[----:B------:R-:W-:Y:S01]  /*1660*/  ULEA UR4, UR21, UR15, 0x3 ;  /* 0x0000000f15047291 */ /* 0x000fe2000f8e18ff */
[----:B------:R-:W-:-:S08]  /*1670*/  UMOV UR7, URZ ;  /* 0x000000ff00077c82 */ /* 0x000fd00008000000 */
[----:B------:R1:W2:Y:S01]  /*1680*/  SYNCS.PHASECHK.TRANS64.TRYWAIT P2, [UR4+0x18], R2 ;  /* 0x00001802ff0075a7 */ /* 0x0002a20008041104 */
[----:B------:R-:W-:Y:S02]  /*1690*/  USHF.L.U32 UR50, UR50, 0x6, URZ ;  /* 0x0000000632327899 */ /* 0x000fe400080006ff */
[----:B------:R-:W-:Y:S01]  /*16a0*/  USHF.L.U32 UR35, UR35, 0x6, URZ ;  /* 0x0000000623237899 */ /* 0x000fe200080006ff */
[----:B------:R-:W-:Y:S11]  /*16b0*/  BRA.U !UP0, `(.L_x_20) ;  /* 0x0000000508187547 */ /* 0x000ff6000b800000 */
[----:B------:R-:W-:Y:S01]  /*16c0*/  UIADD3 UR42, UPT, UPT, UR50, 0x20, URZ ;  /* 0x00000020322a7890 */ /* 0x000fe2000fffe0ff */
[----:B------:R-:W-:Y:S01]  /*16d0*/  UMOV UR14, URZ ;  /* 0x000000ff000e7c82 */ /* 0x000fe20008000000 */
[----:B------:R-:W-:-:S10]  /*16e0*/  UMOV UR6, UR21 ;  /* 0x0000001500067c82 */ /* 0x000fd40008000000 */
.L_x_27:
[----:B------:R-:W-:Y:S01]  /*16f0*/  ULEA UR49, UR6, UR15, 0x3 ;  /* 0x0000000f06317291 */ /* 0x000fe2000f8e18ff */
[----:B--2---:R-:W-:Y:S01]  /*1700*/  @!P5 MOV R3, 0x10000 ;  /* 0x000100000003d802 */ /* 0x004fe20000000f00 */
[----:B--2---:R-:W-:Y:S10]  /*1710*/  @P2 BRA `(.L_x_21) ;  /* 0x00000000000c2947 */ /* 0x004ff40003800000 */
[----:B------:R-:W-:-:S04]  /*1720*/  SHF.L.U32 R4, R17, 0x1f, RZ ;  /* 0x0000001f11047819 */ /* 0x000fc800000006ff */
[----:B------:R-:W2:Y:S02]  /*1730*/  SYNCS.PHASECHK.TRANS64.TRYWAIT P0, [UR49+0x18], R4 ;  /* 0x00001804ff0075a7 */ /* 0x000ea40008001131 */
[----:B--2---:R-:W-:Y:S05]  /*1740*/  @!P0 BRA `(.L_x_22) ;  /* 0x0000005c002c8947 */ /* 0x004fea0003800000 */
.L_x_21:
[----:B------:R2:W-:Y:S01]  /*1750*/  @!P5 SYNCS.ARRIVE.TRANS64 RZ, [UR49], R3 ;  /* 0x00000003ffffd9a7 */ /* 0x0005e20008000031 */
[----:B------:R-:W-:Y:S04]  /*1760*/  BSSY.RECONVERGENT B0, `(.L_x_23) ;  /* 0x0000003000007945 */ /* 0x000fe80003800200 */
[----:B------:R-:W-:Y:S05]  /*1770*/  @P4 BRA `(.L_x_24) ;  /* 0x0000000000044947 */ /* 0x000fea0003800000 */
[----:B------:R-:W-:Y:S05]  /*1780*/  BPT.TRAP 0x1 ;  /* 0x000000040000795c */ /* 0x000fea0000300000 */
.L_x_24:
[----:B------:R-:W-:Y:S05]  /*1790*/  BSYNC.RECONVERGENT B0 ;  /* 0x0000000000007941 */ /* 0x000fea0003800200 */
.L_x_23:
[----:B------:R-:W-:Y:S01]  /*17a0*/  UIADD3 UR4, UPT, UPT, UR6, 0x1, URZ ;  /* 0x0000000106047890 */ /* 0x000fe2000fffe0ff */
[----:B------:R-:W-:Y:S01]  /*17b0*/  BSSY.RECONVERGENT B0, `(.L_x_25) ;  /* 0x0000031000007945 */ /* 0x000fe20003800200 */
[----:B------:R-:W-:Y:S02]  /*17c0*/  ELECT P0, URZ, PT ;  /* 0x0000000000ff782f */ /* 0x000fe40003800000 */
[----:B------:R-:W-:-:S04]  /*17d0*/  UISETP.NE.AND UP0, UPT, UR4, 0x3, UPT ;  /* 0x000000030400788c */ /* 0x000fc8000bf05270 */
[----:B------:R-:W-:Y:S02]  /*17e0*/  USEL UR5, URZ, 0x1, UP0 ;  /* 0x00000001ff057887 */ /* 0x000fe40008000000 */
[----:B------:R-:W-:-:S04]  /*17f0*/  USEL UR21, UR4, URZ, UP0 ;  /* 0x000000ff04157287 */ /* 0x000fc80008000000 */
[----:B------:R-:W-:Y:S01]  /*1800*/  ULEA UR4, UR21, UR15, 0x3 ;  /* 0x0000000f15047291 */ /* 0x000fe2000f8e18ff */
[----:B------:R-:W-:-:S04]  /*1810*/  LOP3.LUT R17, R17, UR5, RZ, 0x3c, !PT ;  /* 0x0000000511117c12 */ /* 0x000fc8000f8e3cff */
[----:B-1----:R-:W-:-:S04]  /*1820*/  SHF.L.U32 R2, R17, 0x1f, RZ ;  /* 0x0000001f11027819 */ /* 0x002fc800000006ff */
[----:B------:R1:W1:Y:S01]  /*1830*/  SYNCS.PHASECHK.TRANS64.TRYWAIT P2, [UR4+0x18], R2 ;  /* 0x00001802ff0075a7 */ /* 0x0002620008041104 */
[----:B------:R-:W-:Y:S05]  /*1840*/  @!P0 BRA `(.L_x_26) ;  /* 0x00000000009c8947 */ /* 0x000fea0003800000 */
[----:B------:R-:W-:Y:S02]  /*1850*/  ULEA UR8, UR6, UR15, 0xf ;  /* 0x0000000f06087291 */ /* 0x000fe4000f8e78ff */
[----:B------:R-:W-:Y:S02]  /*1860*/  UIADD3 UR12, UP1, UPT, UR38, 0x80, URZ ;  /* 0x00000080260c7890 */ /* 0x000fe4000ff3e0ff */
[----:B------:R-:W-:Y:S02]  /*1870*/  UIADD3 UR4, UP0, UPT, UR38, 0x180, URZ ;  /* 0x0000018026047890 */ /* 0x000fe4000ff1e0ff */
[----:B------:R-:W-:Y:S02]  /*1880*/  USHF.L.U32 UR51, UR14, 0x7, URZ ;  /* 0x000000070e337899 */ /* 0x000fe400080006ff */
[----:B------:R-:W-:Y:S02]  /*1890*/  UIADD3.X UR13, UPT, UPT, URZ, UR39, URZ, UP1, !UPT ;  /* 0x00000027ff0d7290 */ /* 0x000fe40008ffe4ff */
[----:B------:R-:W-:-:S02]  /*18a0*/  UIADD3 UR48, UPT, UPT, UR8, 0x6800, URZ ;  /* 0x0000680008307890 */ /* 0x000fc4000fffe0ff */
[----:B------:R-:W-:Y:S02]  /*18b0*/  UIADD3 UR40, UPT, UPT, UR8, 0xa800, URZ ;  /* 0x0000a80008287890 */ /* 0x000fe4000fffe0ff */
[----:B------:R-:W-:Y:S02]  /*18c0*/  UIADD3.X UR5, UPT, UPT, URZ, UR39, URZ, UP0, !UPT ;  /* 0x00000027ff057290 */ /* 0x000fe400087fe4ff */
[----:B------:R-:W-:Y:S02]  /*18d0*/  UIADD3 UR32, UPT, UPT, UR8, 0x1e800, URZ ;  /* 0x0001e80008207890 */ /* 0x000fe4000fffe0ff */
[----:B------:R-:W-:Y:S02]  /*18e0*/  UIADD3 UR26, UPT, UPT, UR51, 0x20, URZ ;  /* 0x00000020331a7890 */ /* 0x000fe4000fffe0ff */
[----:B------:R-:W-:Y:S02]  /*18f0*/  UIADD3 UR24, UPT, UPT, UR8, 0x20800, URZ ;  /* 0x0002080008187890 */ /* 0x000fe4000fffe0ff */
[----:B------:R-:W-:-:S02]  /*1900*/  UIADD3 UR18, UPT, UPT, UR51, 0x40, URZ ;  /* 0x0000004033127890 */ /* 0x000fc4000fffe0ff */
[----:B------:R-:W-:Y:S02]  /*1910*/  UIADD3 UR16, UPT, UPT, UR8, 0x22800, URZ ;  /* 0x0002280008107890 */ /* 0x000fe4000fffe0ff */
[----:B------:R-:W-:Y:S02]  /*1920*/  UIADD3 UR10, UPT, UPT, UR51, 0x60, URZ ;  /* 0x00000060330a7890 */ /* 0x000fe4000fffe0ff */
[----:B------:R-:W-:Y:S01]  /*1930*/  UIADD3 UR8, UPT, UPT, UR8, 0x24800, URZ ;  /* 0x0002480008087890 */ /* 0x000fe2000fffe0ff */
[----:B------:R-:W-:Y:S01]  /*1940*/  UMOV UR30, 0x0 ;  /* 0x00000000001e7882 */ /* 0x000fe20000000000 */
[----:B------:R-:W-:Y:S01]  /*1950*/  UMOV UR31, 0x10000000 ;  /* 0x10000000001f7882 */ /* 0x000fe20000000000 */
[----:B------:R-:W-:Y:S01]  /*1960*/  UMOV UR41, UR49 ;  /* 0x0000003100297c82 */ /* 0x000fe20008000000 */
[----:B------:R-:W-:Y:S01]  /*1970*/  UMOV UR44, UR52 ;  /* 0x00000034002c7c82 */ /* 0x000fe20008000000 */
[----:B------:R-:W-:Y:S01]  /*1980*/  UMOV UR43, UR51 ;  /* 0x00000033002b7c82 */ /* 0x000fe20008000000 */
[----:B------:R-:W-:Y:S01]  /*1990*/  UMOV UR33, UR49 ;  /* 0x0000003100217c82 */ /* 0x000fe20008000000 */
[----:B------:R-:W-:Y:S01]  /*19a0*/  UMOV UR36, UR52 ;  /* 0x0000003400247c82 */ /* 0x000fe20008000000 */
[----:B------:R-:W-:Y:S01]  /*19b0*/  UMOV UR34, UR51 ;  /* 0x0000003300227c82 */ /* 0x000fe20008000000 */
[----:B------:R-:W-:Y:S01]  /*19c0*/  UTMALDG.3D [UR48], [UR12], desc[UR30] ;  /* 0x00001e300c0075b4 */ /* 0x000fe20008011000 */
[----:B------:R-:W-:Y:S01]  /*19d0*/  UMOV UR25, UR49 ;  /* 0x0000003100197c82 */ /* 0x000fe20008000000 */
[----:B------:R-:W-:Y:S01]  /*19e0*/  UMOV UR27, UR35 ;  /* 0x00000023001b7c82 */ /* 0x000fe20008000000 */
[----:B------:R-:W-:Y:S01]  /*19f0*/  UMOV UR28, UR52 ;  /* 0x00000034001c7c82 */ /* 0x000fe20008000000 */
[----:B------:R-:W-:Y:S01]  /*1a00*/  UMOV UR17, UR49 ;  /* 0x0000003100117c82 */ /* 0x000fe20008000000 */
[----:B------:R-:W-:Y:S01]  /*1a10*/  UMOV UR19, UR35 ;  /* 0x0000002300137c82 */ /* 0x000fe20008000000 */
[----:B------:R-:W-:Y:S01]  /*1a20*/  UMOV UR20, UR52 ;  /* 0x0000003400147c82 */ /* 0x000fe20008000000 */
[----:B------:R-:W-:Y:S01]  /*1a30*/  UMOV UR9, UR49 ;  /* 0x0000003100097c82 */ /* 0x000fe20008000000 */
[----:B------:R2:W-:Y:S01]  /*1a40*/  UTMALDG.3D [UR40], [UR12], desc[UR30] ;  /* 0x00001e280c0075b4 */ /* 0x0005e20008011000 */
[----:B------:R-:W-:Y:S01]  /*1a50*/  UMOV UR11, UR35 ;  /* 0x00000023000b7c82 */ /* 0x000fe20008000000 */
[----:B------:R1:W-:Y:S01]  /*1a60*/  UTMALDG.3D [UR32], [UR4], desc[UR30] ;  /* 0x00001e20040075b4 */ /* 0x0003e20008011000 */
[----:B------:R1:W-:Y:S01]  /*1a70*/  UTMALDG.3D [UR24], [UR4], desc[UR30] ;  /* 0x00001e18040075b4 */ /* 0x0003e20008011000 */
[----:B------:R1:W-:Y:S01]  /*1a80*/  UTMALDG.3D [UR16], [UR4], desc[UR30] ;  /* 0x00001e10040075b4 */ /* 0x0003e20008011000 */
[----:B--2---:R-:W-:-:S02]  /*1a90*/  UMOV UR12, UR52 ;  /* 0x00000034000c7c82 */ /* 0x004fc40008000000 */
[----:B------:R2:W-:Y:S02]  /*1aa0*/  UTMALDG.3D [UR8], [UR4], desc[UR30] ;  /* 0x00001e08040075b4 */ /* 0x0005e40008011000 */
[----:B--2---:R-:W-:Y:S01]  /*1ab0*/  NOP ;  /* 0x0000000000007918 */ /* 0x004fe20000000000 */
.L_x_26:
[----:B-1----:R-:W-:Y:S05]  /*1ac0*/  BSYNC.RECONVERGENT B0 ;  /* 0x0000000000007941 */ /* 0x002fea0003800200 */
.L_x_25:
[----:B------:R-:W-:Y:S01]  /*1ad0*/  UIADD3 UR14, UPT, UPT, UR14, 0x1, URZ ;  /* 0x000000010e0e7890 */ /* 0x000fe2000fffe0ff */
[----:B------:R-:W-:Y:S01]  /*1ae0*/  UMOV UR6, UR21 ;  /* 0x0000001500067c82 */ /* 0x000fe20008000000 */
[----:B------:R-:W-:Y:S02]  /*1af0*/  UMOV UR7, UR22 ;  /* 0x0000001600077c82 */ /* 0x000fe40008000000 */
[----:B------:R-:W-:-:S09]  /*1b00*/  UISETP.NE.AND UP0, UPT, UR14, UR22, UPT ;  /* 0x000000160e00728c */ /* 0x000fd2000bf05270 */
[----:B------:R-:W-:Y:S05]  /*1b10*/  BRA.U UP0, `(.L_x_27) ;  /* 0xfffffff900f47547 */ /* 0x000fea000b83ffff */
.L_x_20:
[----:B------:R-:W-:Y:S01]  /*1b20*/  ULEA UR4, UR21, UR15, 0x3 ;  /* 0x0000000f15047291 */ /* 0x000fe2000f8e18ff */
[----:B-1----:R-:W-:Y:S01]  /*1b30*/  SHF.L.U32 R2, R17, 0x1f, RZ ;  /* 0x0000001f11027819 */ /* 0x002fe200000006ff */
[----:B------:R-:W-:Y:S01]  /*1b40*/  @!P1 SYNCS.ARRIVE.TRANS64.A1T0 RZ, [UR15+0x68], RZ ;  /* 0x000068ffffff99a7 */ /* 0x000fe2000810000f */
[----:B------:R-:W-:-:S06]  /*1b50*/  UISETP.GT.AND UP0, UPT, UR29, UR23, UPT ;  /* 0x000000171d00728c */ /* 0x000fcc000bf04270 */
[----:B------:R1:W1:Y:S03]  /*1b60*/  SYNCS.PHASECHK.TRANS64.TRYWAIT P1, [UR4+0x18], R2 ;  /* 0x00001802ff0075a7 */ /* 0x0002660008021104 */
[----:B------:R-:W-:Y:S05]  /*1b70*/  BRA.U !UP0, `(.L_x_28) ;  /* 0x0000000508147547 */ /* 0x000fea000b800000 */
[----:B------:R-:W-:Y:S02]  /*1b80*/  UIADD3 UR14, UPT, UPT, UR37, UR7, URZ ;  /* 0x00000007250e7290 */ /* 0x000fe4000fffe0ff */
[----:B------:R-:W-:Y:S01]  /*1b90*/  UIADD3 UR42, UPT, UPT, UR50, 0x20, URZ ;  /* 0x00000020322a7890 */ /* 0x000fe2000fffe0ff */
[----:B------:R-:W-:-:S11]  /*1ba0*/  UMOV UR6, UR21 ;  /* 0x0000001500067c82 */ /* 0x000fd60008000000 */
.L_x_35:
[----:B------:R-:W-:Y:S01]  /*1bb0*/  ULEA UR49, UR6, UR15, 0x3 ;  /* 0x0000000f06317291 */ /* 0x000fe2000f8e18ff */
[----:B--2---:R-:W-:Y:S01]  /*1bc0*/  @!P5 MOV R3, 0x10000 ;  /* 0x000100000003d802 */ /* 0x004fe20000000f00 */
[----:B-1----:R-:W-:Y:S10]  /*1bd0*/  @P1 BRA `(.L_x_29) ;  /* 0x00000000000c1947 */ /* 0x002ff40003800000 */
[----:B------:R-:W-:-:S04]  /*1be0*/  SHF.L.U32 R4, R17, 0x1f, RZ ;  /* 0x0000001f11047819 */ /* 0x000fc800000006ff */
[----:B------:R-:W1:Y:S02]  /*1bf0*/  SYNCS.PHASECHK.TRANS64.TRYWAIT P0, [UR49+0x18], R4 ;  /* 0x00001804ff0075a7 */ /* 0x000e640008001131 */
[----:B-1----:R-:W-:Y:S05]  /*1c00*/  @!P0 BRA `(.L_x_30) ;  /* 0x0000005800148947 */ /* 0x002fea0003800000 */
.L_x_29:
[----:B------:R2:W-:Y:S01]  /*1c10*/  @!P5 SYNCS.ARRIVE.TRANS64 RZ, [UR49], R3 ;  /* 0x00000003ffffd9a7 */ /* 0x0005e20008000031 */
[----:B------:R-:W-:Y:S04]  /*1c20*/  BSSY.RECONVERGENT B0, `(.L_x_31) ;  /* 0x0000003000007945 */ /* 0x000fe80003800200 */
[----:B------:R-:W-:Y:S05]  /*1c30*/  @P4 BRA `(.L_x_32) ;  /* 0x0000000000044947 */ /* 0x000fea0003800000 */
[----:B------:R-:W-:Y:S05]  /*1c40*/  BPT.TRAP 0x1 ;  /* 0x000000040000795c */ /* 0x000fea0000300000 */
.L_x_32:
[----:B------:R-:W-:Y:S05]  /*1c50*/  BSYNC.RECONVERGENT B0 ;  /* 0x0000000000007941 */ /* 0x000fea0003800200 */
.L_x_31:
        /* <DEDUP_REMOVED lines=50> */
.L_x_34:
[----:B-1----:R-:W-:Y:S05]  /*1f80*/  BSYNC.RECONVERGENT B0 ;  /* 0x0000000000007941 */ /* 0x002fea0003800200 */
.L_x_33:
[----:B------:R-:W-:Y:S01]  /*1f90*/  UIADD3 UR7, UPT, UPT, UR7, 0x1, URZ ;  /* 0x0000000107077890 */ /* 0x000fe2000fffe0ff */
[----:B------:R-:W-:-:S03]  /*1fa0*/  UMOV UR6, UR21 ;  /* 0x0000001500067c82 */ /* 0x000fc60008000000 */
[----:B------:R-:W-:-:S09]  /*1fb0*/  UISETP.NE.AND UP0, UPT, UR7, UR14, UPT ;  /* 0x0000000e0700728c */ /* 0x000fd2000bf05270 */
[----:B------:R-:W-:Y:S05]  /*1fc0*/  BRA.U UP0, `(.L_x_35) ;  /* 0xfffffff900f87547 */ /* 0x000fea000b83ffff */
.L_x_28:
[C---:B-1----:R-:W-:Y:S01]  /*1fd0*/  LEA R2, R16.reuse, UR15, 0x3 ;  /* 0x0000000f10027c11 */ /* 0x042fe2000f8e18ff */
[----:B------:R-:W-:Y:S01]  /*1fe0*/  NOP ;  /* 0x0000000000007918 */ /* 0x000fe20000000000 */
[----:B--2---:R-:W-:Y:S02]  /*1ff0*/  SHF.L.U32 R3, R13, 0x1f, RZ ;  /* 0x0000001f0d037819 */ /* 0x004fe400000006ff */
[----:B------:R-:W-:Y:S02]  /*2000*/  LEA R4, R16, UR15, 0x4 ;  /* 0x0000000f10047c11 */ /* 0x000fe4000f8e20ff */
[----:B------:R-:W1:Y:S02]  /*2010*/  SYNCS.PHASECHK.TRANS64.TRYWAIT P0, [R2+URZ+0x70], R3 ;  /* 0x00007003020075a7 */ /* 0x000e6400080011ff */
[----:B-1----:R-:W-:Y:S05]  /*2020*/  @!P0 BRA `(.L_x_36) ;  /* 0x0000005400248947 */ /* 0x002fea0003800000 */
.L_x_121:
[----:B------:R-:W2:Y:S01]  /*2030*/  LDS.128 R4, [R4+0x100] ;  /* 0x0001000004047984 */ /* 0x000ea20000000c00 */
[----:B---3--:R-:W-:Y:S01]  /*2040*/  ISETP.GE.AND P0, PT, R26, 0x1, PT ;  /* 0x000000011a00780c */ /* 0x008fe20003f06270 */
[----:B-1----:R-:W-:Y:S01]  /*2050*/  VIADD R2, R2, 0x80 ;  /* 0x0000008002027836 */ /* 0x002fe20000000000 */
[----:B------:R-:W-:Y:S01]  /*2060*/  @!PT LDS RZ, [RZ] ;  /* 0x00000000fffff984 */ /* 0x000fe20000000800 */
[----:B------:R-:W-:Y:S01]  /*2070*/  @!PT LDS RZ, [RZ] ;  /* 0x00000000fffff984 */ /* 0x000fe20000000800 */
[----:B------:R-:W-:Y:S01]  /*2080*/  @!PT LDS RZ, [RZ] ;  /* 0x00000000fffff984 */ /* 0x000fe20000000800 */
[----:B------:R-:W-:Y:S01]  /*2090*/  @!PT LDS RZ, [RZ] ;  /* 0x00000000fffff984 */ /* 0x000fe20000000800 */
[----:B------:R1:W-:Y:S06]  /*20a0*/  MEMBAR.ALL.CTA ;  /* 0x0000000000007992 */ /* 0x0003ec0000008000 */
[----:B-1----:R-:W1:Y:S01]  /*20b0*/  FENCE.VIEW.ASYNC.S ;  /* 0x00000000000073c6 */ /* 0x002e620000000000 */
[----:B------:R-:W-:-:S04]  /*20c0*/  PRMT R2, RZ, 0x654, R2 ;  /* 0x00000654ff027816 */ /* 0x000fc80000000002 */
[----:B-1----:R1:W-:Y:S01]  /*20d0*/  SYNCS.ARRIVE.TRANS64.RED.A1T0 RZ, [R2+URZ], RZ ;  /* 0x000000ff02ff79a7 */ /* 0x0023e200081004ff */
[----:B--2---:R-:W-:-:S13]  /*20e0*/  LOP3.LUT P2, RZ, R6, 0x1, RZ, 0xc0, !PT ;  /* 0x0000000106ff7812 */ /* 0x004fda000784c0ff */
[----:B------:R-:W-:Y:S01]  /*20f0*/  @P2 SHF.R.U32.HI R3, RZ, 0x10, R5 ;  /* 0x00000010ff032819 */ /* 0x000fe20000011605 */
[----:B------:R-:W-:Y:S01]  /*2100*/  VOTEU.ANY UP0, P2 ;  /* 0x0000000000ff7886 */ /* 0x000fe20001000100 */
[----:B------:R-:W-:Y:S02]  /*2110*/  @P2 MOV R10, R4 ;  /* 0x00000004000a2202 */ /* 0x000fe40000000f00 */
[----:B------:R-:W-:Y:S02]  /*2120*/  @P2 R2UR.BROADCAST UR4, R3 ;  /* 0x00000000030422ca */ /* 0x000fe400008e0000 */
[----:B------:R-:W-:-:S11]  /*2130*/  @P2 LOP3.LUT R9, R5, 0xffff, RZ, 0xc0, !PT ;  /* 0x0000ffff05092812 */ /* 0x000fd600078ec0ff */
[----:B------:R-:W-:Y:S01]  /*2140*/  @UP0 UMOV UR52, UR4 ;  /* 0x0000000400340c82 */ /* 0x000fe20008000000 */
[----:B-1----:R-:W-:Y:S05]  /*2150*/  @!P0 BRA `(.L_x_37) ;  /* 0x0000000000b88947 */ /* 0x002fea0003800000 */
[----:B------:R-:W4:Y:S01]  /*2160*/  LDC.64 R4, c[0x0][0xb18] ;  /* 0x0002c600ff047b82 */ /* 0x000f220000000a00 */
[----:B------:R-:W-:-:S07]  /*2170*/  ISETP.NE.AND P3, PT, R26, 0x1, PT ;  /* 0x000000011a00780c */ /* 0x000fce0003f65270 */
[----:B------:R-:W1:Y:S08]  /*2180*/  LDC.64 R6, c[0x0][0xb10] ;  /* 0x0002c400ff067b82 */ /* 0x000e700000000a00 */
[----:B------:R-:W2:Y:S08]  /*2190*/  LDC R14, c[0x0][0xb20] ;  /* 0x0002c800ff0e7b82 */ /* 0x000eb00000000800 */
[----:B------:R-:W3:Y:S01]  /*21a0*/  LDC R15, c[0x0][0xb0c] ;  /* 0x0002c300ff0f7b82 */ /* 0x000ee20000000800 */
[----:B----4-:R-:W-:Y:S01]  /*21b0*/  IMAD.HI.U32 R19, R0, R5, RZ ;  /* 0x0000000500137227 */ /* 0x010fe200078e00ff */
[----:B------:R-:W-:-:S03]  /*21c0*/  ISETP.NE.AND P0, PT, R4, 0x1, PT ;  /* 0x000000010400780c */ /* 0x000fc60003f05270 */
[----:B------:R-:W-:-:S03]  /*21d0*/  IMAD.HI.U32 R5, R9, R5, RZ ;  /* 0x0000000509057227 */ /* 0x000fc600078e00ff */
[----:B------:R-:W4:Y:S01]  /*21e0*/  LDC.64 R2, c[0x0][0xb28] ;  /* 0x0002ca00ff027b82 */ /* 0x000f220000000a00 */
[----:B-1----:R-:W-:-:S04]  /*21f0*/  IMAD.HI.U32 R20, R8, R6, RZ ;  /* 0x0000000608147227 */ /* 0x002fc800078e00ff */
[----:B------:R-:W-:Y:S01]  /*2200*/  IMAD.HI.U32 R21, R10, R6, RZ ;  /* 0x000000060a157227 */ /* 0x000fe200078e00ff */
[----:B------:R-:W-:Y:S02]  /*2210*/  SHF.R.U32.HI R20, RZ, R7, R20 ;  /* 0x00000007ff147219 */ /* 0x000fe40000011614 */
[-C--:B--2---:R-:W-:Y:S02]  /*2220*/  SHF.R.U32.HI R19, RZ, R14.reuse, R19 ;  /* 0x0000000eff137219 */ /* 0x084fe40000011613 */
[----:B------:R-:W-:Y:S02]  /*2230*/  SHF.R.U32.HI R5, RZ, R14, R5 ;  /* 0x0000000eff057219 */ /* 0x000fe40000011605 */
[----:B------:R-:W-:Y:S02]  /*2240*/  SEL R19, R0, R19, !P0 ;  /* 0x0000001300137207 */ /* 0x000fe40004000000 */
[----:B------:R-:W-:Y:S02]  /*2250*/  SHF.R.U32.HI R21, RZ, R7, R21 ;  /* 0x00000007ff157219 */ /* 0x000fe40000011615 */
[----:B---3--:R-:W-:-:S02]  /*2260*/  ISETP.NE.AND P1, PT, R15, 0x1, PT ;  /* 0x000000010f00780c */ /* 0x008fc40003f25270 */
[----:B------:R-:W-:Y:S02]  /*2270*/  SEL R5, R9, R5, !P0 ;  /* 0x0000000509057207 */ /* 0x000fe40004000000 */
[----:B------:R-:W-:Y:S02]  /*2280*/  SEL R20, R8, R20, !P1 ;  /* 0x0000001408147207 */ /* 0x000fe40004800000 */
[----:B------:R-:W-:Y:S01]  /*2290*/  SEL R21, R10, R21, !P1 ;  /* 0x000000150a157207 */ /* 0x000fe20004800000 */
[----:B----4-:R-:W-:-:S04]  /*22a0*/  IMAD.HI.U32 R18, R19, R2, RZ ;  /* 0x0000000213127227 */ /* 0x010fc800078e00ff */
        /* <DEDUP_REMOVED lines=10> */
[----:B------:R-:W-:-:S04]  /*2350*/  @!P0 IMAD.HI.U32 R7, R21, R2, RZ ;  /* 0x0000000215078227 */ /* 0x000fc800078e00ff */
[----:B------:R-:W-:Y:S01]  /*2360*/  IMAD.MOV R2, RZ, RZ, -R6 ;  /* 0x000000ffff027224 */ /* 0x000fe200078e0a06 */
[----:B------:R-:W-:Y:S02]  /*2370*/  @!P0 SHF.R.U32.HI R3, RZ, R3, R7 ;  /* 0x00000003ff038219 */ /* 0x000fe40000011607 */
[----:B------:R-:W-:Y:S01]  /*2380*/  IADD3 R7, PT, PT, -R5, RZ, RZ ;  /* 0x000000ff05077210 */ /* 0x000fe20007ffe1ff */
[----:B------:R-:W-:Y:S01]  /*2390*/  IMAD R2, R26, R2, R5 ;  /* 0x000000021a027224 */ /* 0x000fe200078e0205 */
        /* <DEDUP_REMOVED lines=10> */
.L_x_37:
[----:B------:R-:W1:Y:S02]  /*2440*/  LDCU UR4, c[0x0][0xb30] ;  /* 0x00016600ff0477ac */ /* 0x000e640008000800 */
[----:B-1----:R-:W-:-:S09]  /*2450*/  UISETP.NE.AND UP0, UPT, UR4, 0x1, UPT ;  /* 0x000000010400788c */ /* 0x002fd2000bf05270 */
[----:B------:R-:W-:Y:S05]  /*2460*/  BRA.U UP0, `(.L_x_38) ;  /* 0x0000000100407547 */ /* 0x000fea000b800000 */
[----:B------:R-:W1:Y:S08]  /*2470*/  LDC.64 R4, c[0x0][0xb10] ;  /* 0x0002c400ff047b82 */ /* 0x000e700000000a00 */
[----:B------:R-:W2:Y:S08]  /*2480*/  LDC.64 R2, c[0x0][0xb18] ;  /* 0x0002c600ff027b82 */ /* 0x000eb00000000a00 */
[----:B------:R-:W3:Y:S08]  /*2490*/  LDC R6, c[0x0][0xb20] ;  /* 0x0002c800ff067b82 */ /* 0x000ef00000000800 */
[----:B------:R-:W4:Y:S01]  /*24a0*/  LDC R7, c[0x0][0xb0c] ;  /* 0x0002c300ff077b82 */ /* 0x000f220000000800 */
[----:B-1----:R-:W-:-:S05]  /*24b0*/  IMAD.HI.U32 R4, R10, R4, RZ ;  /* 0x000000040a047227 */ /* 0x002fca00078e00ff */
[----:B------:R-:W-:Y:S01]  /*24c0*/  SHF.R.U32.HI R4, RZ, R5, R4 ;  /* 0x00000005ff047219 */ /* 0x000fe20000011604 */
[----:B--2---:R-:W-:Y:S01]  /*24d0*/  IMAD.HI.U32 R3, R9, R3, RZ ;  /* 0x0000000309037227 */ /* 0x004fe200078e00ff */
[----:B------:R-:W-:-:S04]  /*24e0*/  ISETP.NE.AND P0, PT, R2, 0x1, PT ;  /* 0x000000010200780c */ /* 0x000fc80003f05270 */
[----:B---3--:R-:W-:-:S04]  /*24f0*/  SHF.R.U32.HI R3, RZ, R6, R3 ;  /* 0x00000006ff037219 */ /* 0x008fc80000011603 */
[----:B------:R-:W-:Y:S02]  /*2500*/  SEL R3, R9, R3, !P0 ;  /* 0x0000000309037207 */ /* 0x000fe40004000000 */
[----:B----4-:R-:W-:-:S04]  /*2510*/  ISETP.NE.AND P1, PT, R7, 0x1, PT ;  /* 0x000000010700780c */ /* 0x010fc80003f25270 */
[----:B------:R-:W-:-:S05]  /*2520*/  SEL R4, R10, R4, !P1 ;  /* 0x000000040a047207 */ /* 0x000fca0004800000 */
[----:B------:R-:W-:Y:S02]  /*2530*/  IMAD.IADD R5, R3, 0x1, -R4 ;  /* 0x0000000103057824 */ /* 0x000fe400078e0a04 */
[----:B------:R-:W-:Y:S02]  /*2540*/  IMAD.IADD R3, R4, 0x1, -R3 ;  /* 0x0000000104037824 */ /* 0x000fe400078e0a03 */
[----:B------:R-:W-:Y:S02]  /*2550*/  IMAD R10, R5, R7, R10 ;  /* 0x00000007050a7224 */ /* 0x000fe400078e020a */
[----:B------:R-:W-:-:S07]  /*2560*/  IMAD R9, R3, R2, R9 ;  /* 0x0000000203097224 */ /* 0x000fce00078e0209 */
.L_x_38:
[----:B------:R-:W-:Y:S01]  /*2570*/  VIADD R16, R16, 0x1 ;  /* 0x0000000110107836 */ /* 0x000fe20000000000 */
[----:B------:R-:W-:Y:S01]  /*2580*/  PLOP3.LUT P1, PT, PT, PT, PT, 0x80, 0x8 ;  /* 0x000000000008781c */ /* 0x000fe20003f2f070 */
[----:B------:R-:W-:Y:S02]  /*2590*/  IMAD.IADD R15, R10, 0x1, R63 ;  /* 0x000000010a0f7824 */ /* 0x000fe400078e023f */
[----:B------:R-:W-:Y:S01]  /*25a0*/  IMAD.IADD R14, R9, 0x1, R62 ;  /* 0x00000001090e7824 */ /* 0x000fe200078e023e */
[----:B------:R-:W-:-:S04]  /*25b0*/  ISETP.NE.AND P0, PT, R16, 0x2, PT ;  /* 0x000000021000780c */ /* 0x000fc80003f05270 */
[----:B------:R-:W-:Y:S02]  /*25c0*/  SEL R2, RZ, 0x1, P0 ;  /* 0x00000001ff027807 */ /* 0x000fe40000000000 */
[----:B------:R-:W-:Y:S02]  /*25d0*/  SEL R16, R16, RZ, P0 ;  /* 0x000000ff10107207 */ /* 0x000fe40000000000 */
[----:B------:R-:W-:Y:S01]  /*25e0*/  LOP3.LUT R13, R13, R2, RZ, 0x3c, !PT ;  /* 0x000000020d0d7212 */ /* 0x000fe200078e3cff */
[----:B------:R-:W-:Y:S06]  /*25f0*/  @P2 BRA `(.L_x_39) ;  /* 0xffffffec00c02947 */ /* 0x000fec000383ffff */
[----:B------:R-:W-:Y:S01]  /*2600*/  UIADD3 UR15, UPT, UPT, UR15, 0x18, URZ ;  /* 0x000000180f0f7890 */ /* 0x000fe2000fffe0ff */
[----:B------:R-:W-:-:S03]  /*2610*/  SHF.L.U32 R2, R17, 0x1f, RZ ;  /* 0x0000001f11027819 */ /* 0x000fc600000006ff */
[----:B------:R-:W-:-:S09]  /*2620*/  ULEA UR4, UR21, UR15, 0x3 ;  /* 0x0000000f15047291 */ /* 0x000fd2000f8e18ff */
[----:B------:R-:W1:Y:S02]  /*2630*/  SYNCS.PHASECHK.TRANS64.TRYWAIT P0, [UR4], R2 ;  /* 0x00000002ff0075a7 */ /* 0x000e640008001104 */
[----:B-1----:R-:W-:Y:S05]  /*2640*/  @!P0 BRA `(.L_x_40) ;  /* 0x0000004c00b08947 */ /* 0x002fea0003800000 */
.L_x_123:
[----:B------:R-:W-:-:S04]  /*2650*/  UIADD3 UR4, UPT, UPT, UR21, 0x1, URZ ;  /* 0x0000000115047890 */ /* 0x000fc8000fffe0ff */
[----:B------:R-:W-:-:S04]  /*2660*/  UISETP.NE.AND UP0, UPT, UR4, 0x3, UPT ;  /* 0x000000030400788c */ /* 0x000fc8000bf05270 */
[----:B------:R-:W-:Y:S02]  /*2670*/  USEL UR6, URZ, 0x1, UP0 ;  /* 0x00000001ff067887 */ /* 0x000fe40008000000 */
[----:B------:R-:W-:-:S04]  /*2680*/  USEL UR4, UR4, URZ, UP0 ;  /* 0x000000ff04047287 */ /* 0x000fc80008000000 */
[----:B------:R-:W-:Y:S01]  /*2690*/  ULEA UR5, UR4, UR15, 0x3 ;  /* 0x0000000f04057291 */ /* 0x000fe2000f8e18ff */
[----:B------:R-:W-:-:S04]  /*26a0*/  LOP3.LUT R17, R17, UR6, RZ, 0x3c, !PT ;  /* 0x0000000611117c12 */ /* 0x000fc8000f8e3cff */
[----:B-1----:R-:W-:-:S04]  /*26b0*/  SHF.L.U32 R2, R17, 0x1f, RZ ;  /* 0x0000001f11027819 */ /* 0x002fc800000006ff */
[----:B------:R-:W1:Y:S02]  /*26c0*/  SYNCS.PHASECHK.TRANS64.TRYWAIT P0, [UR5], R2 ;  /* 0x00000002ff0075a7 */ /* 0x000e640008001105 */
[----:B-1----:R-:W-:Y:S05]  /*26d0*/  @!P0 BRA `(.L_x_41) ;  /* 0x0000004c00a48947 */ /* 0x002fea0003800000 */
.L_x_125:
[----:B------:R-:W-:-:S04]  /*26e0*/  UIADD3 UR4, UPT, UPT, UR4, 0x1, URZ ;  /* 0x0000000104047890 */ /* 0x000fc8000fffe0ff */
[----:B------:R-:W-:-:S04]  /*26f0*/  UISETP.NE.AND UP0, UPT, UR4, 0x3, UPT ;  /* 0x000000030400788c */ /* 0x000fc8000bf05270 */
[----:B------:R-:W-:Y:S02]  /*2700*/  USEL UR5, URZ, 0x1, UP0 ;  /* 0x00000001ff057887 */ /* 0x000fe40008000000 */
[----:B------:R-:W-:-:S04]  /*2710*/  USEL UR4, UR4, URZ, UP0 ;  /* 0x000000ff04047287 */ /* 0x000fc80008000000 */
[----:B------:R-:W-:Y:S01]  /*2720*/  ULEA UR4, UR4, UR15, 0x3 ;  /* 0x0000000f04047291 */ /* 0x000fe2000f8e18ff */
[----:B-1----:R-:W-:-:S04]  /*2730*/  LOP3.LUT R2, R17, UR5, RZ, 0x3c, !PT ;  /* 0x0000000511027c12 */ /* 0x002fc8000f8e3cff */
[----:B------:R-:W-:Y:S01]  /*2740*/  SHF.L.U32 R2, R2, 0x1f, RZ ;  /* 0x0000001f02027819 */ /* 0x000fe200000006ff */
[----:B----4-:R-:W-:-:S07]  /*2750*/  IMAD.U32 R0, RZ, RZ, UR4 ;  /* 0x00000004ff007e24 */ /* 0x010fce000f8e00ff */
.L_x_42:
[----:B-1----:R1:W2:Y:S02]  /*2760*/  SYNCS.PHASECHK.TRANS64.TRYWAIT P0, [R0+URZ], R2 ;  /* 0x00000002000075a7 */ /* 0x0022a400080011ff */
[----:B--2---:R-:W-:Y:S05]  /*2770*/  @!P0 NANOSLEEP.SYNCS 0x989680 ;  /* 0x009896800000895d */ /* 0x004fea0003900000 */
[----:B------:R-:W2:Y:S02]  /*2780*/  @!P0 SYNCS.PHASECHK.TRANS64 P0, [R0+URZ], R2 ;  /* 0x00000002000085a7 */ /* 0x000ea400080010ff */
[----:B--2---:R-:W-:Y:S05]  /*2790*/  @P0 EXIT ;  /* 0x000000000000094d */ /* 0x004fea0003800000 */
[----:B------:R-:W-:Y:S05]  /*27a0*/  BRA `(.L_x_42) ;  /* 0xfffffffc00ec7947 */ /* 0x000fea000383ffff */
.L_x_17:
[----:B------:R-:W-:-:S04]  /*27b0*/  UISETP.NE.AND UP1, UPT, UR53, URZ, UPT ;  /* 0x000000ff3500728c */ /* 0x000fc8000bf25270 */
[----:B------:R-:W-:-:S09]  /*27c0*/  UISETP.NE.OR UP1, UPT, UR10, 0x1, UP1 ;  /* 0x000000010a00788c */ /* 0x000fd20008f25670 */
[----:B------:R-:W-:Y:S05]  /*27d0*/  BRA.U UP1, `(.L_x_43) ;  /* 0x0000000501487547 */ /* 0x000fea000b800000 */
[----:B------:R-:W-:Y:S01]  /*27e0*/  ISETP.NE.AND P2, PT, R2, RZ, PT ;  /* 0x000000ff0200720c */ /* 0x000fe20003f45270 */
[----:B------:R-:W-:Y:S01]  /*27f0*/  IMAD.MOV.U32 R12, RZ, RZ, 0x1 ;  /* 0x00000001ff0c7424 */ /* 0x000fe200078e00ff */
[----:B------:R-:W-:Y:S02]  /*2800*/  CS2R R10, SRZ ;  /* 0x00000000000a7805 */ /* 0x000fe4000001ff00 */
[----:B------:R-:W-:Y:S01]  /*2810*/  CS2R R8, SRZ ;  /* 0x0000000000087805 */ /* 0x000fe2000001ff00 */
[----:B------:R-:W-:Y:S01]  /*2820*/  UMOV UR6, 0x400 ;  /* 0x0000040000067882 */ /* 0x000fe20000000000 */
[----:B------:R-:W-:Y:S01]  /*2830*/  UMOV UR5, URZ ;  /* 0x000000ff00057c82 */ /* 0x000fe20008000000 */
[----:B------:R-:W-:-:S12]  /*2840*/  ULEA UR6, UR53, UR6, 0x18 ;  /* 0x0000000635067291 */ /* 0x000fd8000f8ec0ff */
.L_x_47:
[----:B------:R-:W-:Y:S02]  /*2850*/  LEA R0, R8, UR6, 0x3 ;  /* 0x0000000608007c11 */ /* 0x000fe4000f8e18ff */
[----:B------:R-:W-:-:S03]  /*2860*/  SHF.L.U32 R4, R9, 0x1f, RZ ;  /* 0x0000001f09047819 */ /* 0x000fc600000006ff */
[----:B------:R-:W-:Y:S01]  /*2870*/  VIADD R5, R0, 0xe0 ;  /* 0x000000e000057836 */ /* 0x000fe20000000000 */
[----:B------:R-:W1:Y:S02]  /*2880*/  SYNCS.PHASECHK.TRANS64.TRYWAIT P0, [R0+URZ+0xd0], R4 ;  /* 0x0000d004000075a7 */ /* 0x000e6400080011ff */
[----:B-1----:R-:W-:Y:S05]  /*2890*/  @!P0 BRA `(.L_x_44) ;  /* 0x0000004c004c8947 */ /* 0x002fea0003800000 */
.L_x_126:
[----:B------:R-:W-:Y:S01]  /*28a0*/  ULEA UR4, UR5, UR6, 0x3 ;  /* 0x0000000605047291 */ /* 0x000fe2000f8e18ff */
[----:B-1----:R-:W-:Y:S01]  /*28b0*/  PRMT R0, RZ, 0x654, R5 ;  /* 0x00000654ff007816 */ /* 0x002fe20000000005 */
[----:B------:R-:W-:Y:S01]  /*28c0*/  @!P2 IMAD.MOV.U32 R4, RZ, RZ, 0x10 ;  /* 0x00000010ff04a424 */ /* 0x000fe200078e00ff */
[----:B------:R-:W-:Y:S01]  /*28d0*/  SHF.L.U32 R5, R12, 0x1f, RZ ;  /* 0x0000001f0c057819 */ /* 0x000fe200000006ff */
[----:B------:R-:W-:Y:S01]  /*28e0*/  UIADD3 UR7, UPT, UPT, UR4, 0x70, URZ ;  /* 0x0000007004077890 */ /* 0x000fe2000fffe0ff */
[----:B------:R1:W-:Y:S05]  /*28f0*/  SYNCS.ARRIVE.TRANS64.RED.A1T0 RZ, [R0+URZ], RZ ;  /* 0x000000ff00ff79a7 */ /* 0x0003ea00081004ff */
[----:B------:R-:W-:Y:S01]  /*2900*/  IMAD.U32 R6, RZ, RZ, UR7 ;  /* 0x00000007ff067e24 */ /* 0x000fe2000f8e00ff */
[----:B------:R-:W2:Y:S04]  /*2910*/  SYNCS.PHASECHK.TRANS64.TRYWAIT P0, [UR4+0x80], R5 ;  /* 0x00008005ff0075a7 */ /* 0x000ea80008001104 */
[----:B------:R-:W-:Y:S01]  /*2920*/  PRMT R6, R2, 0x654, R6 ;  /* 0x0000065402067816 */ /* 0x000fe20000000006 */
[----:B-12---:R-:W-:Y:S06]  /*2930*/  @!P0 BRA `(.L_x_45) ;  /* 0x0000004c00388947 */ /* 0x006fec0003800000 */
.L_x_128:
[----:B------:R-:W-:Y:S01]  /*2940*/  ULEA UR8, UR5, UR6, 0x4 ;  /* 0x0000000605087291 */ /* 0x000fe2000f8e20ff */
[----:B------:R-:W-:Y:S01]  /*2950*/  SEL R3, R6, R3, !P2 ;  /* 0x0000000306037207 */ /* 0x000fe20005000000 */
[----:B------:R-:W-:Y:S01]  /*2960*/  UIADD3 UR9, UPT, UPT, UR4, 0x70, URZ ;  /* 0x0000007004097890 */ /* 0x000fe2000fffe0ff */
[----:B-1----:R-:W-:Y:S01]  /*2970*/  LEA R0, R11, UR6, 0x3 ;  /* 0x000000060b007c11 */ /* 0x002fe2000f8e18ff */
[----:B------:R-:W-:Y:S01]  /*2980*/  UIADD3 UR8, UPT, UPT, UR8, 0x100, URZ ;  /* 0x0000010008087890 */ /* 0x000fe2000fffe0ff */
[----:B------:R1:W-:Y:S01]  /*2990*/  @!P2 SYNCS.ARRIVE.TRANS64.RED RZ, [R3+URZ], R4 ;  /* 0x0000000403ffa9a7 */ /* 0x0003e200080004ff */
[----:B------:R-:W-:Y:S01]  /*29a0*/  UIADD3 UR4, UPT, UPT, UR5, 0x1, URZ ;  /* 0x0000000105047890 */ /* 0x000fe2000fffe0ff */
[----:B------:R-:W-:-:S03]  /*29b0*/  VIADD R8, R8, 0x1 ;  /* 0x0000000108087836 */ /* 0x000fc60000000000 */
[----:B------:R-:W-:Y:S02]  /*29c0*/  UISETP.NE.AND UP0, UPT, UR4, 0x2, UPT ;  /* 0x000000020400788c */ /* 0x000fe4000bf05270 */
[----:B------:R-:W-:Y:S01]  /*29d0*/  ISETP.NE.AND P0, PT, R8, 0x2, PT ;  /* 0x000000020800780c */ /* 0x000fe20003f05270 */
[----:B------:R-:W-:Y:S06]  /*29e0*/  UGETNEXTWORKID.BROADCAST [UR8], [UR9] ;  /* 0x00000000080073ca */ /* 0x000fec0008000100 */
[----:B------:R-:W-:Y:S02]  /*29f0*/  USEL UR7, URZ, 0x1, UP0 ;  /* 0x00000001ff077887 */ /* 0x000fe40008000000 */
[----:B------:R-:W-:-:S04]  /*2a00*/  USEL UR5, UR4, URZ, UP0 ;  /* 0x000000ff04057287 */ /* 0x000fc80008000000 */
[----:B------:R-:W-:Y:S02]  /*2a10*/  LOP3.LUT R12, R12, UR7, RZ, 0x3c, !PT ;  /* 0x000000070c0c7c12 */ /* 0x000fe4000f8e3cff */
[----:B-1----:R-:W-:-:S04]  /*2a20*/  SHF.L.U32 R4, R10, 0x1f, RZ ;  /* 0x0000001f0a047819 */ /* 0x002fc800000006ff */
[----:B------:R-:W1:Y:S02]  /*2a30*/  SYNCS.PHASECHK.TRANS64.TRYWAIT P1, [R0+URZ+0x70], R4 ;  /* 0x00007004000075a7 */ /* 0x000e6400080211ff */
[----:B-1----:R-:W-:Y:S05]  /*2a40*/  @!P1 BRA `(.L_x_46) ;  /* 0x0000004c000c9947 */ /* 0x002fea0003800000 */
.L_x_129:
[C---:B-1----:R-:W-:Y:S01]  /*2a50*/  LEA R4, R11.reuse, UR6, 0x4 ;  /* 0x000000060b047c11 */ /* 0x042fe2000f8e20ff */
[----:B------:R-:W-:Y:S01]  /*2a60*/  VIADD R0, R0, 0x80 ;  /* 0x0000008000007836 */ /* 0x000fe20000000000 */
[----:B------:R-:W-:Y:S01]  /*2a70*/  SEL R8, R8, RZ, P0 ;  /* 0x000000ff08087207 */ /* 0x000fe20000000000 */
[----:B------:R-:W-:-:S03]  /*2a80*/  VIADD R11, R11, 0x1 ;  /* 0x000000010b0b7836 */ /* 0x000fc60000000000 */
[----:B------:R-:W1:Y:S01]  /*2a90*/  LDS.128 R4, [R4+0x100] ;  /* 0x0001000004047984 */ /* 0x000e620000000c00 */
[----:B------:R-:W-:Y:S02]  /*2aa0*/  PRMT R0, RZ, 0x654, R0 ;  /* 0x00000654ff007816 */ /* 0x000fe40000000000 */
[C---:B------:R-:W-:Y:S01]  /*2ab0*/  ISETP.NE.AND P1, PT, R11.reuse, 0x2, PT ;  /* 0x000000020b00780c */ /* 0x040fe20003f25270 */
[----:B------:R-:W-:Y:S01]  /*2ac0*/  @!PT LDS RZ, [RZ] ;  /* 0x00000000fffff984 */ /* 0x000fe20000000800 */
[----:B------:R-:W-:Y:S01]  /*2ad0*/  @!PT LDS RZ, [RZ] ;  /* 0x00000000fffff984 */ /* 0x000fe20000000800 */
[----:B------:R-:W-:Y:S01]  /*2ae0*/  @!PT LDS RZ, [RZ] ;  /* 0x00000000fffff984 */ /* 0x000fe20000000800 */
[----:B------:R-:W-:Y:S01]  /*2af0*/  @!PT LDS RZ, [RZ] ;  /* 0x00000000fffff984 */ /* 0x000fe20000000800 */
[----:B------:R2:W-:Y:S06]  /*2b00*/  MEMBAR.ALL.CTA ;  /* 0x0000000000007992 */ /* 0x0005ec0000008000 */
[----:B--2---:R-:W2:Y:S01]  /*2b10*/  FENCE.VIEW.ASYNC.S ;  /* 0x00000000000073c6 */ /* 0x004ea20000000000 */
[----:B------:R-:W-:Y:S01]  /*2b20*/  SEL R11, R11, RZ, P1 ;  /* 0x000000ff0b0b7207 */ /* 0x000fe20000800000 */
[----:B--2---:R2:W-:Y:S01]  /*2b30*/  SYNCS.ARRIVE.TRANS64.RED.A1T0 RZ, [R0+URZ], RZ ;  /* 0x000000ff00ff79a7 */ /* 0x0045e200081004ff */
[----:B-1----:R-:W-:-:S02]  /*2b40*/  LOP3.LUT P3, RZ, R6, 0x1, RZ, 0xc0, !PT ;  /* 0x0000000106ff7812 */ /* 0x002fc4000786c0ff */
[----:B------:R-:W-:-:S04]  /*2b50*/  SEL R4, RZ, 0x1, P1 ;  /* 0x00000001ff047807 */ /* 0x000fc80000800000 */
[----:B------:R-:W-:Y:S02]  /*2b60*/  LOP3.LUT R10, R10, R4, RZ, 0x3c, !PT ;  /* 0x000000040a0a7212 */ /* 0x000fe400078e3cff */
[----:B--2---:R-:W-:-:S04]  /*2b70*/  SEL R0, RZ, 0x1, P0 ;  /* 0x00000001ff007807 */ /* 0x004fc80000000000 */
[----:B------:R-:W-:Y:S01]  /*2b80*/  LOP3.LUT R9, R9, R0, RZ, 0x3c, !PT ;  /* 0x0000000009097212 */ /* 0x000fe200078e3cff */
[----:B------:R-:W-:Y:S06]  /*2b90*/  @P3 BRA `(.L_x_47) ;  /* 0xfffffffc002c3947 */ /* 0x000fec000383ffff */
[----:B------:R-:W-:Y:S01]  /*2ba0*/  ULEA UR4, UR5, UR6, 0x3 ;  /* 0x0000000605047291 */ /* 0x000fe2000f8e18ff */
[----:B------:R-:W-:-:S08]  /*2bb0*/  SHF.L.U32 R2, R12, 0x1f, RZ ;  /* 0x0000001f0c027819 */ /* 0x000fd000000006ff */
[----:B------:R-:W1:Y:S02]  /*2bc0*/  SYNCS.PHASECHK.TRANS64 P0, [UR4+0x80], R2 ;  /* 0x00008002ff0075a7 */ /* 0x000e640008001004 */
[----:B-1----:R-:W-:Y:S05]  /*2bd0*/  @P0 BRA `(.L_x_48) ;  /* 0x0000000000080947 */ /* 0x002fea0003800000 */
[----:B------:R-:W1:Y:S02]  /*2be0*/  SYNCS.PHASECHK.TRANS64.TRYWAIT P0, [UR4+0x80], R2 ;  /* 0x00008002ff0075a7 */ /* 0x000e640008001104 */
[----:B-1----:R-:W-:Y:S05]  /*2bf0*/  @!P0 BRA `(.L_x_49) ;  /* 0x0000004800b48947 */ /* 0x002fea0003800000 */
.L_x_48:
[----:B------:R-:W-:-:S04]  /*2c00*/  UIADD3 UR7, UPT, UPT, UR5, 0x1, URZ ;  /* 0x0000000105077890 */ /* 0x000fc8000fffe0ff */
[----:B------:R-:W-:-:S04]  /*2c10*/  UISETP.NE.AND UP0, UPT, UR7, 0x2, UPT ;  /* 0x000000020700788c */ /* 0x000fc8000bf05270 */
[----:B------:R-:W-:Y:S02]  /*2c20*/  USEL UR8, URZ, 0x1, UP0 ;  /* 0x00000001ff087887 */ /* 0x000fe40008000000 */
[----:B------:R-:W-:-:S04]  /*2c30*/  USEL UR7, UR7, URZ, UP0 ;  /* 0x000000ff07077287 */ /* 0x000fc80008000000 */
[----:B------:R-:W-:Y:S01]  /*2c40*/  ULEA UR7, UR7, UR6, 0x3 ;  /* 0x0000000607077291 */ /* 0x000fe2000f8e18ff */
[----:B-1----:R-:W-:-:S04]  /*2c50*/  LOP3.LUT R2, R12, UR8, RZ, 0x3c, !PT ;  /* 0x000000080c027c12 */ /* 0x002fc8000f8e3cff */
[----:B------:R-:W-:-:S04]  /*2c60*/  SHF.L.U32 R0, R2, 0x1f, RZ ;  /* 0x0000001f02007819 */ /* 0x000fc800000006ff */
[----:B------:R-:W1:Y:S02]  /*2c70*/  SYNCS.PHASECHK.TRANS64 P0, [UR7+0x80], R0 ;  /* 0x00008000ff0075a7 */ /* 0x000e640008001007 */
[----:B-1----:R-:W-:Y:S05]  /*2c80*/  @P0 EXIT ;  /* 0x000000000000094d */ /* 0x002fea0003800000 */
[----:B------:R-:W-:Y:S02]  /*2c90*/  SHF.L.U32 R2, R2, 0x1f, RZ ;  /* 0x0000001f02027819 */ /* 0x000fe400000006ff */
[----:B------:R-:W-:-:S07]  /*2ca0*/  MOV R0, UR7 ;  /* 0x0000000700007c02 */ /* 0x000fce0008000f00 */
.L_x_50:
[----:B-1----:R1:W2:Y:S02]  /*2cb0*/  SYNCS.PHASECHK.TRANS64.TRYWAIT P0, [R0+URZ+0x80], R2 ;  /* 0x00008002000075a7 */ /* 0x0022a400080011ff */
[----:B--2---:R-:W-:Y:S05]  /*2cc0*/  @!P0 NANOSLEEP.SYNCS 0x989680 ;  /* 0x009896800000895d */ /* 0x004fea0003900000 */
[----:B------:R-:W2:Y:S02]  /*2cd0*/  @!P0 SYNCS.PHASECHK.TRANS64 P0, [R0+URZ+0x80], R2 ;  /* 0x00008002000085a7 */ /* 0x000ea400080010ff */
[----:B--2---:R-:W-:Y:S05]  /*2ce0*/  @P0 EXIT ;  /* 0x000000000000094d */ /* 0x004fea0003800000 */
[----:B------:R-:W-:Y:S05]  /*2cf0*/  BRA `(.L_x_50) ;  /* 0xfffffffc00ec7947 */ /* 0x000fea000383ffff */
.L_x_43:
[----:B------:R-:W-:-:S09]  /*2d00*/  UISETP.NE.AND UP1, UPT, UR10, URZ, UPT ;  /* 0x000000ff0a00728c */ /* 0x000fd2000bf25270 */
[----:B------:R-:W-:Y:S05]  /*2d10*/  BRA.U UP1, `(.L_x_51) ;  /* 0x0000001101f47547 */ /* 0x000fea000b800000 */
[----:B------:R-:W-:Y:S01]  /*2d20*/  UMOV UR4, 0x40 ;  /* 0x0000004000047882 */ /* 0x000fe20000000000 */
[----:B------:R-:W-:Y:S01]  /*2d30*/  NOP ;  /* 0x0000000000007918 */ /* 0x000fe20000000000 */
[----:B------:R-:W-:Y:S01]  /*2d40*/  ULEA UR5, UR53, UR4, 0x18 ;  /* 0x0000000435057291 */ /* 0x000fe2000f8ec0ff */
[----:B------:R-:W-:Y:S02]  /*2d50*/  UMOV UR6, 0x400 ;  /* 0x0000040000067882 */ /* 0x000fe40000000000 */
[----:B------:R-:W-:-:S06]  /*2d60*/  ULEA UR6, UR53, UR6, 0x18 ;  /* 0x0000000635067291 */ /* 0x000fcc000f8ec0ff */
[----:B------:R-:W1:Y:S02]  /*2d70*/  LDS.U8 R0, [UR5+0x1c] ;  /* 0x00001c05ff007984 */ /* 0x000e640008000000 */
[----:B-1----:R-:W-:-:S13]  /*2d80*/  ISETP.NE.AND P0, PT, R0, RZ, PT ;  /* 0x000000ff0000720c */ /* 0x002fda0003f05270 */
[----:B------:R-:W-:Y:S05]  /*2d90*/  @P0 BRA `(.L_x_52) ;  /* 0x0000000000580947 */ /* 0x000fea0003800000 */
[----:B------:R-:W-:-:S13]  /*2da0*/  ELECT P0, URZ, PT ;  /* 0x0000000000ff782f */ /* 0x000fda0003800000 */
[----:B------:R-:W-:Y:S05]  /*2db0*/  @!P0 BRA `(.L_x_53) ;  /* 0x0000000000608947 */ /* 0x000fea0003800000 */
[----:B------:R-:W-:Y:S01]  /*2dc0*/  UMOV UR4, 0x10 ;  /* 0x0000001000047882 */ /* 0x000fe20000000000 */
[----:B------:R-:W-:Y:S01]  /*2dd0*/  HFMA2 R0, -RZ, RZ, 0, 5.9604644775390625e-08 ;  /* 0x00000001ff007431 */ /* 0x000fe200000001ff */
[----:B------:R-:W-:-:S03]  /*2de0*/  MOV R2, 0xffff ;  /* 0x0000ffff00027802 */ /* 0x000fc60000000f00 */
[----:B------:R-:W-:Y:S04]  /*2df0*/  DEPBAR.LE SB1, 0x36 ;  /* 0x00009d800000791a */ /* 0x000fe80000000000 */
[----:B------:R-:W1:Y:S02]  /*2e00*/  UTCATOMSWS.FIND_AND_SET.ALIGN UP0, UR4, UR4 ;  /* 0x00000004000475e3 */ /* 0x000e640008000800 */
[----:B-1----:R-:W-:Y:S01]  /*2e10*/  MOV R3, UR4 ;  /* 0x0000000400037c02 */ /* 0x002fe20008000f00 */
[----:B------:R-:W-:Y:S06]  /*2e20*/  BRA.U UP0, `(.L_x_54) ;  /* 0x0000000100187547 */ /* 0x000fec000b800000 */
.L_x_55:
[----:B------:R-:W-:Y:S05]  /*2e30*/  NANOSLEEP 0x64 ;  /* 0x000000640000795d */ /* 0x000fea0003800000 */
[----:B------:R-:W-:-:S05]  /*2e40*/  UMOV UR4, 0x10 ;  /* 0x0000001000047882 */ /* 0x000fca0000000000 */
[----:B------:R-:W-:Y:S04]  /*2e50*/  DEPBAR.LE SB1, 0x36 ;  /* 0x00009d800000791a */ /* 0x000fe80000000000 */
[----:B------:R-:W1:Y:S02]  /*2e60*/  UTCATOMSWS.FIND_AND_SET.ALIGN UP0, UR4, UR4 ;  /* 0x00000004000475e3 */ /* 0x000e640008000800 */
[----:B-1----:R-:W-:Y:S01]  /*2e70*/  MOV R3, UR4 ;  /* 0x0000000400037c02 */ /* 0x002fe20008000f00 */
[----:B------:R-:W-:Y:S05]  /*2e80*/  BRA.U !UP0, `(.L_x_55) ;  /* 0xfffffffd08e87547 */ /* 0x000fea000b83ffff */
.L_x_54:
[-C--:B------:R-:W-:Y:S02]  /*2e90*/  SHF.L.U32 R2, R2, R3.reuse, RZ ;  /* 0x0000000302027219 */ /* 0x080fe400000006ff */
[----:B------:R-:W-:Y:S01]  /*2ea0*/  SHF.L.U32 R0, R0, R3, RZ ;  /* 0x0000000300007219 */ /* 0x000fe200000006ff */
[----:B------:R-:W-:Y:S02]  /*2eb0*/  IMAD.SHL.U32 R3, R3, 0x20, RZ ;  /* 0x0000002003037824 */ /* 0x000fe400078e00ff */
[----:B------:R1:W-:Y:S04]  /*2ec0*/  ATOMS.OR RZ, [UR5+0x14], R2 ;  /* 0x00001402ffff798c */ /* 0x0003e8000b000005 */
[----:B------:R1:W-:Y:S04]  /*2ed0*/  ATOMS.OR RZ, [UR5+0x18], R0 ;  /* 0x00001800ffff798c */ /* 0x0003e8000b000005 */
[----:B------:R1:W-:Y:S01]  /*2ee0*/  STS [UR6+0x120], R3 ;  /* 0x00012003ff007988 */ /* 0x0003e20008000806 */
[----:B------:R-:W-:Y:S05]  /*2ef0*/  BRA `(.L_x_53) ;  /* 0x0000000000107947 */ /* 0x000fea0003800000 */
.L_x_52:
[----:B------:R-:W-:Y:S02]  /*2f00*/  MOV R0, 0xffffffff ;  /* 0xffffffff00007802 */ /* 0x000fe40000000f00 */
[----:B------:R-:W-:-:S03]  /*2f10*/  MOV R2, 0x2f40 ;  /* 0x00002f4000027802 */ /* 0x000fc60000000f00 */
[----:B------:R1:W-:Y:S04]  /*2f20*/  STS [UR6+0x120], R0 ;  /* 0x00012000ff007988 */ /* 0x0003e80008000806 */
[----:B-1-3-5:R-:W-:Y:S05]  /*2f30*/  CALL.REL.NOINC `($__internal_1_$__cuda_sm10x_tcgen05_guardrail_trap_phase_invalid_during_alloc) ;  /* 0x0000004c00887944 */ /* 0x02afea0003c00000 */
.L_x_53:
[----:B------:R-:W-:Y:S05]  /*2f40*/  WARPSYNC.ALL ;  /* 0x0000000000007948 */ /* 0x000fea0003800000 */
[----:B------:R-:W2:Y:S01]  /*2f50*/  S2UR UR4, SR_CgaCtaId ;  /* 0x00000000000479c3 */ /* 0x000ea20000008800 */
[----:B------:R-:W-:Y:S01]  /*2f60*/  UMOV UR71, 0x400 ;  /* 0x0000040000477882 */ /* 0x000fe20000000000 */
[----:B------:R-:W-:-:S06]  /*2f70*/  NOP ;  /* 0x0000000000007918 */ /* 0x000fcc0000000000 */
[----:B------:R-:W-:Y:S06]  /*2f80*/  BAR.ARV 0x6, 0xa0 ;  /* 0x0182800000007b1d */ /* 0x000fec0000002000 */
[----:B------:R-:W4:Y:S01]  /*2f90*/  LDCU UR5, c[0x0][0x38c] ;  /* 0x00007180ff0577ac */ /* 0x000f220008000800 */
[----:B------:R-:W-:Y:S01]  /*2fa0*/  IMAD.MOV.U32 R11, RZ, RZ, 0x1 ;  /* 0x00000001ff0b7424 */ /* 0x000fe200078e00ff */
[----:B------:R-:W-:Y:S01]  /*2fb0*/  CS2R R8, SRZ ;  /* 0x0000000000087805 */ /* 0x000fe2000001ff00 */
[----:B------:R-:W-:Y:S01]  /*2fc0*/  IMAD.MOV.U32 R10, RZ, RZ, RZ ;  /* 0x000000ffff0a7224 */ /* 0x000fe200078e00ff */
[----:B------:R-:W3:Y:S01]  /*2fd0*/  LDCU UR7, c[0x0][0x38c] ;  /* 0x00007180ff0777ac */ /* 0x000ee20008000800 */
[----:B------:R-:W-:Y:S01]  /*2fe0*/  UMOV UR74, URZ ;  /* 0x000000ff004a7c82 */ /* 0x000fe20008000000 */
[----:B------:R-:W-:Y:S01]  /*2ff0*/  UMOV UR9, URZ ;  /* 0x000000ff00097c82 */ /* 0x000fe20008000000 */
[----:B--2---:R-:W-:Y:S01]  /*3000*/  ULEA UR71, UR4, UR71, 0x18 ;  /* 0x0000004704477291 */ /* 0x004fe2000f8ec0ff */
[----:B------:R-:W-:Y:S01]  /*3010*/  UMOV UR76, 0x0 ;  /* 0x00000000004c7882 */ /* 0x000fe20000000000 */
[----:B------:R-:W-:-:S02]  /*3020*/  UMOV UR77, 0x4108910 ;  /* 0x04108910004d7882 */ /* 0x000fc40000000000 */
[----:B------:R-:W-:Y:S02]  /*3030*/  UIADD3 UR6, UPT, UPT, UR71, 0x1e800, URZ ;  /* 0x0001e80047067890 */ /* 0x000fe4000fffe0ff */
[----:B----4-:R-:W-:-:S03]  /*3040*/  UIADD3 UR5, UPT, UPT, UR5, 0x7f, URZ ;  /* 0x0000007f05057890 */ /* 0x010fc6000fffe0ff */
[----:B-1----:R-:W1:Y:S01]  /*3050*/  LDS R0, [UR71+0x120] ;  /* 0x00012047ff007984 */ /* 0x002e620008000800 */
[----:B------:R-:W-:Y:S02]  /*3060*/  USHF.R.S32.HI UR4, URZ, 0x1f, UR5 ;  /* 0x0000001fff047899 */ /* 0x000fe40008011405 */
[----:B---3--:R-:W-:Y:S02]  /*3070*/  UISETP.GE.AND UP3, UPT, UR7, 0x1, UPT ;  /* 0x000000010700788c */ /* 0x008fe4000bf66270 */
[----:B------:R-:W-:Y:S02]  /*3080*/  ULEA.HI UR4, UR4, UR5, URZ, 0x7 ;  /* 0x0000000504047291 */ /* 0x000fe4000f8f38ff */
[----:B------:R-:W-:Y:S02]  /*3090*/  UIADD3 UR5, UPT, UPT, UR71, 0x6800, URZ ;  /* 0x0000680047057890 */ /* 0x000fe4000fffe0ff */
[----:B------:R-:W-:Y:S02]  /*30a0*/  USHF.R.S32.HI UR8, URZ, 0x7, UR4 ;  /* 0x00000007ff087899 */ /* 0x000fe40008011404 */
[----:B------:R-:W-:-:S02]  /*30b0*/  USHF.R.U32.HI UR4, URZ, 0x4, UR6 ;  /* 0x00000004ff047899 */ /* 0x000fc40008011606 */
[----:B------:R-:W-:Y:S02]  /*30c0*/  UISETP.LT.AND UP0, UPT, UR8, 0x1, UPT ;  /* 0x000000010800788c */ /* 0x000fe4000bf01270 */
[----:B------:R-:W-:Y:S01]  /*30d0*/  IMAD.U32 R12, RZ, RZ, UR8 ;  /* 0x00000008ff0c7e24 */ /* 0x000fe2000f8e00ff */
[----:B------:R-:W-:Y:S02]  /*30e0*/  ULOP3.LUT UR4, UR4, 0x3fff, URZ, 0xc0, !UPT ;  /* 0x00003fff04047892 */ /* 0x000fe4000f8ec0ff */
[----:B------:R-:W-:Y:S02]  /*30f0*/  USEL UR6, UR8, 0x1, !UP0 ;  /* 0x0000000108067887 */ /* 0x000fe4000c000000 */
[----:B------:R-:W-:Y:S02]  /*3100*/  ULOP3.LUT UR73, UR4, 0x10000, URZ, 0xfc, !UPT ;  /* 0x0001000004497892 */ /* 0x000fe4000f8efcff */
[----:B------:R-:W-:Y:S02]  /*3110*/  UIADD3 UR4, UPT, UPT, -UR6, URZ, URZ ;  /* 0x000000ff06047290 */ /* 0x000fe4000fffe1ff */
[----:B------:R-:W-:-:S04]  /*3120*/  USHF.R.U32.HI UR5, URZ, 0x4, UR5 ;  /* 0x00000004ff057899 */ /* 0x000fc80008011605 */
[----:B------:R-:W-:Y:S01]  /*3130*/  ULOP3.LUT UR5, UR5, 0x3fff, URZ, 0xc0, !UPT ;  /* 0x00003fff05057892 */ /* 0x000fe2000f8ec0ff */
[----:B------:R-:W-:-:S03]  /*3140*/  MOV R13, UR4 ;  /* 0x00000004000d7c02 */ /* 0x000fc60008000f00 */
[----:B------:R-:W-:Y:S01]  /*3150*/  ULOP3.LUT UR72, UR5, 0x4000000, URZ, 0xfc, !UPT ;  /* 0x0400000005487892 */ /* 0x000fe2000f8efcff */
[----:B-1----:R-:W-:-:S13]  /*3160*/  R2UR UR8, R0 ;  /* 0x00000000000872ca */ /* 0x002fda00000e0000 */
[----:B------:R-:W-:-:S07]  /*3170*/  MOV R14, UR8 ;  /* 0x00000008000e7c02 */ /* 0x000fce0008000f00 */
.L_x_62:
[----:B------:R-:W-:Y:S02]  /*3180*/  LEA R0, R10, UR71, 0x3 ;  /* 0x000000470a007c11 */ /* 0x000fe4000f8e18ff */
[----:B------:R-:W-:Y:S02]  /*3190*/  SHF.L.U32 R2, R9, 0x1f, RZ ;  /* 0x0000001f09027819 */ /* 0x000fe400000006ff */
[----:B------:R-:W-:Y:S01]  /*31a0*/  PLOP3.LUT P0, PT, PT, PT, UP3, 0x80, 0x8 ;  /* 0x000000000008781c */ /* 0x000fe20003f0f038 */
[----:B------:R-:W-:Y:S01]  /*31b0*/  VIADD R3, R0, 0x80 ;  /* 0x0000008000037836 */ /* 0x000fe20000000000 */
[----:B-1----:R-:W1:Y:S02]  /*31c0*/  SYNCS.PHASECHK.TRANS64.TRYWAIT P1, [R0+URZ+0x70], R2 ;  /* 0x00007002000075a7 */ /* 0x002e6400080211ff */
[----:B-1----:R-:W-:Y:S09]  /*31d0*/  @!P1 BRA `(.L_x_56) ;  /* 0x0000004400549947 */ /* 0x002ff20003800000 */
.L_x_131:
[----:B------:R-:W-:Y:S01]  /*31e0*/  LEA R4, R10, UR71, 0x4 ;  /* 0x000000470a047c11 */ /* 0x000fe2000f8e20ff */
[----:B------:R-:W-:Y:S01]  /*31f0*/  @UP3 ULEA UR4, UR9, UR71, 0x3 ;  /* 0x0000004709043291 */ /* 0x000fe2000f8e18ff */
[----:B------:R-:W-:Y:S01]  /*3200*/  PLOP3.LUT P2, PT, PT, PT, PT, 0x80, 0x8 ;  /* 0x000000000008781c */ /* 0x000fe20003f4f070 */
[----:B------:R-:W-:Y:S01]  /*3210*/  ULEA UR75, UR74, UR71, 0x3 ;  /* 0x000000474a4b7291 */ /* 0x000fe2000f8e18ff */
[----:B------:R-:W-:Y:S02]  /*3220*/  PRMT R3, RZ, 0x654, R3 ;  /* 0x00000654ff037816 */ /* 0x000fe40000000003 */
[----:B------:R-:W2:Y:S01]  /*3230*/  LDS.128 R4, [R4+0x100] ;  /* 0x0001000004047984 */ /* 0x000ea20000000c00 */
[----:B-1----:R-:W-:Y:S02]  /*3240*/  @P0 SHF.L.U32 R2, R8, 0x1f, RZ ;  /* 0x0000001f08020819 */ /* 0x002fe400000006ff */
[----:B------:R-:W-:Y:S01]  /*3250*/  SHF.L.U32 R0, R11, 0x1f, RZ ;  /* 0x0000001f0b007819 */ /* 0x000fe200000006ff */
[----:B------:R-:W-:Y:S01]  /*3260*/  @!PT LDS RZ, [RZ] ;  /* 0x00000000fffff984 */ /* 0x000fe20000000800 */
[----:B------:R-:W-:Y:S01]  /*3270*/  @!PT LDS RZ, [RZ] ;  /* 0x00000000fffff984 */ /* 0x000fe20000000800 */
[----:B------:R-:W-:Y:S01]  /*3280*/  @!PT LDS RZ, [RZ] ;  /* 0x00000000fffff984 */ /* 0x000fe20000000800 */
[----:B------:R-:W-:Y:S01]  /*3290*/  @!PT LDS RZ, [RZ] ;  /* 0x00000000fffff984 */ /* 0x000fe20000000800 */
[----:B------:R1:W-:Y:S06]  /*32a0*/  MEMBAR.ALL.CTA ;  /* 0x0000000000007992 */ /* 0x0003ec0000008000 */
[----:B-1----:R-:W1:Y:S01]  /*32b0*/  FENCE.VIEW.ASYNC.S ;  /* 0x00000000000073c6 */ /* 0x002e620000000000 */
[----:B------:R-:W-:Y:S01]  /*32c0*/  R2UR UR6, R14 ;  /* 0x000000000e0672ca */ /* 0x000fe200000e0000 */
[----:B-1----:R1:W-:Y:S01]  /*32d0*/  SYNCS.ARRIVE.TRANS64.RED.A1T0 RZ, [R3+URZ], RZ ;  /* 0x000000ff03ff79a7 */ /* 0x0023e200081004ff */
[----:B------:R1:W3:Y:S01]  /*32e0*/  @P0 SYNCS.PHASECHK.TRANS64.TRYWAIT P2, [UR4], R2 ;  /* 0x00000002ff0005a7 */ /* 0x0002e20008041104 */
[----:B------:R-:W-:Y:S01]  /*32f0*/  ULEA.HI UR4, UR74, UR74, URZ, 0x1 ;  /* 0x0000004a4a047291 */ /* 0x000fe2000f8f08ff */
[----:B--2---:R-:W-:-:S03]  /*3300*/  LOP3.LUT P1, RZ, R6, 0x1, RZ, 0xc0, !PT ;  /* 0x0000000106ff7812 */ /* 0x004fc6000782c0ff */
[----:B------:R-:W-:Y:S02]  /*3310*/  USHF.L.U32 UR5, UR4, 0x5, URZ ;  /* 0x0000000504057899 */ /* 0x000fe400080006ff */
[----:B------:R-:W-:Y:S02]  /*3320*/  ULOP3.LUT UR8, UR4, 0xffe, URZ, 0xc0, !UPT ;  /* 0x00000ffe04087892 */ /* 0x000fe4000f8ec0ff */
[----:B------:R-:W-:Y:S02]  /*3330*/  ULOP3.LUT UR4, UR5, 0xffffffc0, URZ, 0xc0, !UPT ;  /* 0xffffffc005047892 */ /* 0x000fe4000f8ec0ff */
[----:B------:R-:W-:Y:S02]  /*3340*/  UIADD3 UR8, UPT, UPT, -UR8, UR74, URZ ;  /* 0x0000004a08087290 */ /* 0x000fe4000fffe1ff */
[----:B------:R-:W-:Y:S01]  /*3350*/  UIADD3 UR4, UPT, UPT, UR6, UR4, URZ ;  /* 0x0000000406047290 */ /* 0x000fe2000fffe0ff */
[----:B------:R-:W2:Y:S03]  /*3360*/  SYNCS.PHASECHK.TRANS64.TRYWAIT P0, [UR75+0xb0], R0 ;  /* 0x0000b000ff0075a7 */ /* 0x000ea6000800114b */
[----:B------:R-:W-:Y:S01]  /*3370*/  ULEA UR8, UR8, UR4, 0x14 ;  /* 0x0000000408087291 */ /* 0x000fe2000f8ea0ff */
[----:B-123--:R-:W-:Y:S11]  /*3380*/  @!P0 BRA `(.L_x_57) ;  /* 0x0000004000fc8947 */ /* 0x00eff60003800000 */
.L_x_133:
[----:B------:R-:W-:Y:S01]  /*3390*/  IADD3 R10, PT, PT, R10, 0x1, RZ ;  /* 0x000000010a0a7810 */ /* 0x000fe20007ffe0ff */
[----:B------:R-:W-:Y:S06]  /*33a0*/  BRA.U !UP3, `(.L_x_58) ;  /* 0x000000050bec7547 */ /* 0x000fec000b800000 */
[----:B------:R-:W-:Y:S01]  /*33b0*/  R2UR UR69, R13 ;  /* 0x000000000d4572ca */ /* 0x000fe200000e0000 */
[----:B------:R-:W-:Y:S01]  /*33c0*/  UPLOP3.LUT UP4, UPT, UPT, UPT, UPT, 0x40, 0x4 ;  /* 0x000000000004789c */ /* 0x000fe20003f8e870 */
[----:B------:R-:W-:Y:S01]  /*33d0*/  R2UR UR68, R12 ;  /* 0x000000000c4472ca */ /* 0x000fe200000e0000 */
[----:B------:R-:W-:-:S14]  /*33e0*/  UMOV UR7, UR9 ;  /* 0x0000000900077c82 */ /* 0x000fdc0008000000 */
.L_x_61:
[----:B------:R-:W-:Y:S02]  /*33f0*/  UIADD3 UR69, UPT, UPT, UR69, 0x1, URZ ;  /* 0x0000000145457890 */ /* 0x000fe4000fffe0ff */
[----:B--2---:R-:W-:Y:S02]  /*3400*/  ULEA UR5, UR7, UR71, 0x3 ;  /* 0x0000004707057291 */ /* 0x004fe4000f8e18ff */
[----:B------:R-:W-:Y:S01]  /*3410*/  UISETP.NE.AND UP0, UPT, UR69, URZ, UPT ;  /* 0x000000ff4500728c */ /* 0x000fe2000bf05270 */
[----:B------:R-:W-:Y:S10]  /*3420*/  @P2 BRA `(.L_x_59) ;  /* 0x00000000000c2947 */ /* 0x000ff40003800000 */
[----:B-1----:R-:W-:Y:S04]  /*3430*/  SHF.L.U32 R2, R8, 0x1f, RZ ;  /* 0x0000001f08027819 */ /* 0x002fe800000006ff */
[----:B------:R-:W1:Y:S02]  /*3440*/  SYNCS.PHASECHK.TRANS64.TRYWAIT P0, [UR5], R2 ;  /* 0x00000002ff0075a7 */ /* 0x000e640008001105 */
[----:B-1----:R-:W-:Y:S05]  /*3450*/  @!P0 BRA `(.L_x_60) ;  /* 0x0000004000e08947 */ /* 0x002fea0003800000 */
.L_x_59:
[----:B------:R-:W-:Y:S01]  /*3460*/  UISETP.NE.AND UP1, UPT, UR68, 0x1, UPT ;  /* 0x000000014400788c */ /* 0x000fe2000bf25270 */
[----:B------:R-:W-:Y:S01]  /*3470*/  PLOP3.LUT P2, PT, PT, PT, PT, 0x80, 0x8 ;  /* 0x000000000008781c */ /* 0x000fe20003f4f070 */
[----:B------:R-:W-:Y:S01]  /*3480*/  UIADD3 UR9, UPT, UPT, UR7, 0x1, URZ ;  /* 0x0000000107097890 */ /* 0x000fe2000fffe0ff */
[----:B------:R-:W-:Y:S01]  /*3490*/  MOV.SPILL R3, UR75 ;  /* 0x0000004b00037c02 */ /* 0x000fe20009000f00 */
[----:B------:R-:W-:Y:S01]  /*34a0*/  UIADD3 UR70, UPT, UPT, UR5, 0x18, URZ ;  /* 0x0000001805467890 */ /* 0x000fe2000fffe0ff */
[----:B-1----:R-:W-:Y:S01]  /*34b0*/  MOV.SPILL R2, UR74 ;  /* 0x0000004a00027c02 */ /* 0x002fe20009000f00 */
[----:B------:R-:W-:Y:S01]  /*34c0*/  UISETP.NE.AND UP2, UPT, UR9, 0x3, UPT ;  /* 0x000000030900788c */ /* 0x000fe2000bf45270 */
[----:B------:R-:W-:Y:S01]  /*34d0*/  PLOP3.LUT P0, PT, PT, PT, UP1, 0x80, 0x8 ;  /* 0x000000000008781c */ /* 0x000fe20003f0f018 */
[----:B------:R-:W-:Y:S02]  /*34e0*/  ULEA UR6, UR7, UR73, 0xb ;  /* 0x0000004907067291 */ /* 0x000fe4000f8e58ff */
[----:B------:R-:W-:Y:S02]  /*34f0*/  USEL UR5, URZ, 0x1, UP2 ;  /* 0x00000001ff057887 */ /* 0x000fe40009000000 */
[----:B------:R-:W-:Y:S02]  /*3500*/  USEL UR9, UR9, URZ, UP2 ;  /* 0x000000ff09097287 */ /* 0x000fe40009000000 */
[----:B------:R-:W-:Y:S02]  /*3510*/  ULEA UR4, UR7, UR72, 0xb ;  /* 0x0000004807047291 */ /* 0x000fe4000f8e58ff */
[----:B------:R-:W-:Y:S01]  /*3520*/  @UP1 ULEA UR7, UR9, UR71, 0x3 ;  /* 0x0000004709071291 */ /* 0x000fe2000f8e18ff */
[----:B------:R-:W-:Y:S01]  /*3530*/  LOP3.LUT R8, R8, UR5, RZ, 0x3c, !PT ;  /* 0x0000000508087c12 */ /* 0x000fe2000f8e3cff */
[----:B------:R-:W-:Y:S02]  /*3540*/  UIADD3 UR20, UPT, UPT, UR6, 0x2, URZ ;  /* 0x0000000206147890 */ /* 0x000fe4000fffe0ff */
[----:B------:R-:W-:Y:S01]  /*3550*/  UIADD3 UR18, UPT, UPT, UR4, 0x40, URZ ;  /* 0x0000004004127890 */ /* 0x000fe2000fffe0ff */
[----:B------:R-:W-:Y:S01]  /*3560*/  @P0 SHF.L.U32 R0, R8, 0x1f, RZ ;  /* 0x0000001f08000819 */ /* 0x000fe200000006ff */
[----:B------:R-:W-:Y:S02]  /*3570*/  UIADD3 UR14, UPT, UPT, UR6, 0x4, URZ ;  /* 0x00000004060e7890 */ /* 0x000fe4000fffe0ff */
[----:B------:R-:W-:Y:S01]  /*3580*/  UIADD3 UR12, UPT, UPT, UR4, 0x80, URZ ;  /* 0x00000080040c7890 */ /* 0x000fe2000fffe0ff */
[----:B------:R2:W3:Y:S01]  /*3590*/  @P0 SYNCS.PHASECHK.TRANS64.TRYWAIT P2, [UR7], R0 ;  /* 0x00000000ff0005a7 */ /* 0x0004e20008041107 */
[----:B------:R-:W-:Y:S02]  /*35a0*/  UIADD3 UR66, UPT, UPT, UR6, 0x6, URZ ;  /* 0x0000000606427890 */ /* 0x000fe4000fffe0ff */
        /* <DEDUP_REMOVED lines=24> */
[----:B------:R-:W-:Y:S01]  /*3730*/  UIADD3 UR68, UPT, UPT, UR68, -0x1, URZ ;  /* 0xffffffff44447890 */ /* 0x000fe2000fffe0ff */
[----:B------:R-:W-:Y:S01]  /*3740*/  UMOV UR7, 0x40004040 ;  /* 0x4000404000077882 */ /* 0x000fe20000000000 */
[----:B------:R-:W-:Y:S01]  /*3750*/  UMOV UR74, 0x0 ;  /* 0x00000000004a7882 */ /* 0x000fe20000000000 */
[----:B------:R-:W-:Y:S01]  /*3760*/  UMOV UR75, 0x4108910 ;  /* 0x04108910004b7882 */ /* 0x000fe20000000000 */
[----:B------:R-:W-:Y:S01]  /*3770*/  UMOV UR5, 0x20004020 ;  /* 0x2000402000057882 */ /* 0x000fe20000000000 */
[----:B------:R-:W-:Y:S01]  /*3780*/  UMOV UR21, 0x40004040 ;  /* 0x4000404000157882 */ /* 0x000fe20000000000 */
[----:B------:R1:W-:Y:S01]  /*3790*/  UTCHMMA gdesc[UR4], gdesc[UR6], tmem[UR8], tmem[UR74], idesc[UR75], UP4 ;  /* 0x00ff4a06040075ea */ /* 0x0003e2000a000008 */
[----:B------:R-:W-:Y:S01]  /*37a0*/  UPLOP3.LUT UP4, UPT, UPT, UPT, UPT, 0x80, 0x8 ;  /* 0x000000000008789c */ /* 0x000fe20003f8f070 */
[----:B------:R-:W-:Y:S01]  /*37b0*/  UMOV UR19, 0x20004020 ;  /* 0x2000402000137882 */ /* 0x000fe20000000000 */
[----:B------:R-:W-:Y:S01]  /*37c0*/  UMOV UR15, 0x40004040 ;  /* 0x40004040000f7882 */ /* 0x000fe20000000000 */
[----:B------:R4:W-:Y:S01]  /*37d0*/  UTCHMMA gdesc[UR18], gdesc[UR20], tmem[UR8], tmem[UR74], idesc[UR75], UPT ;  /* 0x00ff4a14120075ea */ /* 0x0009e2000b800008 */
[----:B------:R-:W-:Y:S01]  /*37e0*/  UMOV UR13, 0x20004020 ;  /* 0x20004020000d7882 */ /* 0x000fe20000000000 */
        /* <DEDUP_REMOVED lines=18> */
[----:B-1----:R-:W-:Y:S01]  /*3910*/  UIADD3 UR4, UPT, UPT, UR4, 0x3c0, URZ ;  /* 0x000003c004047890 */ /* 0x002fe2000fffe0ff */
[----:B------:R-:W-:Y:S01]  /*3920*/  UMOV UR6, 0x0 ;  /* 0x0000000000067882 */ /* 0x000fe20000000000 */
[----:B------:R-:W-:Y:S01]  /*3930*/  UMOV UR7, 0x4108910 ;  /* 0x0410891000077882 */ /* 0x000fe20000000000 */
[----:B------:R-:W-:Y:S01]  /*3940*/  UMOV UR31, 0x40004040 ;  /* 0x40004040001f7882 */ /* 0x000fe20000000000 */
[----:B----4-:R-:W-:Y:S01]  /*3950*/  UMOV UR20, 0x0 ;  /* 0x0000000000147882 */ /* 0x010fe20000000000 */
[----:B------:R-:W-:Y:S01]  /*3960*/  UMOV UR21, 0x4108910 ;  /* 0x0410891000157882 */ /* 0x000fe20000000000 */
[----:B------:R-:W-:Y:S01]  /*3970*/  UMOV UR18, 0x0 ;  /* 0x0000000000127882 */ /* 0x000fe20000000000 */
[----:B------:R1:W-:Y:S01]  /*3980*/  UTCHMMA gdesc[UR12], gdesc[UR14], tmem[UR8], tmem[UR20], idesc[UR21], UPT ;  /* 0x00ff140e0c0075ea */ /* 0x0003e2000b800008 */
[----:B------:R-:W-:Y:S01]  /*3990*/  UTCHMMA gdesc[UR64], gdesc[UR66], tmem[UR8], tmem[UR20], idesc[UR21], UPT ;  /* 0x00ff1442400075ea */ /* 0x000fe2000b800008 */
[----:B------:R-:W-:Y:S01]  /*39a0*/  UMOV UR19, 0x4108910 ;  /* 0x0410891000137882 */ /* 0x000fe20000000000 */
[----:B------:R-:W-:Y:S01]  /*39b0*/  UTCHMMA gdesc[UR60], gdesc[UR62], tmem[UR8], tmem[UR20], idesc[UR21], UPT ;  /* 0x00ff143e3c0075ea */ /* 0x000fe2000b800008 */
[----:B------:R-:W-:Y:S01]  /*39c0*/  UTCHMMA gdesc[UR56], gdesc[UR58], tmem[UR8], tmem[UR18], idesc[UR19], UPT ;  /* 0x00ff123a380075ea */ /* 0x000fe2000b800008 */
[----:B------:R-:W-:Y:S01]  /*39d0*/  UTCHMMA gdesc[UR52], gdesc[UR54], tmem[UR8], tmem[UR18], idesc[UR19], UPT ;  /* 0x00ff1236340075ea */ /* 0x000fe2000b800008 */
[----:B------:R-:W-:Y:S01]  /*39e0*/  UTCHMMA gdesc[UR48], gdesc[UR50], tmem[UR8], tmem[UR18], idesc[UR19], UPT ;  /* 0x00ff1232300075ea */ /* 0x000fe2000b800008 */
[----:B------:R-:W-:Y:S01]  /*39f0*/  UTCHMMA gdesc[UR44], gdesc[UR46], tmem[UR8], tmem[UR6], idesc[UR7], UPT ;  /* 0x00ff062e2c0075ea */ /* 0x000fe2000b800008 */
[----:B------:R-:W-:Y:S01]  /*3a00*/  UMOV UR29, 0x20004020 ;  /* 0x20004020001d7882 */ /* 0x000fe20000000000 */
[----:B------:R-:W-:Y:S01]  /*3a10*/  UMOV UR27, 0x40004040 ;  /* 0x40004040001b7882 */ /* 0x000fe20000000000 */
[----:B------:R-:W-:Y:S01]  /*3a20*/  UMOV UR25, 0x20004020 ;  /* 0x2000402000197882 */ /* 0x000fe20000000000 */
[----:B------:R-:W-:Y:S01]  /*3a30*/  UMOV UR23, 0x40004040 ;  /* 0x4000404000177882 */ /* 0x000fe20000000000 */
[----:B------:R-:W-:Y:S01]  /*3a40*/  UMOV UR17, 0x20004020 ;  /* 0x2000402000117882 */ /* 0x000fe20000000000 */
[----:B------:R-:W-:Y:S01]  /*3a50*/  UMOV UR11, 0x40004040 ;  /* 0x40004040000b7882 */ /* 0x000fe20000000000 */
[----:B------:R-:W-:Y:S02]  /*3a60*/  R2UR.FILL UR75, R3 ;  /* 0x00000000034b72ca */ /* 0x000fe400004e0000 */
[----:B------:R-:W-:Y:S01]  /*3a70*/  R2UR.FILL UR74, R2 ;  /* 0x00000000024a72ca */ /* 0x000fe200004e0000 */
[----:B-1----:R-:W-:Y:S01]  /*3a80*/  UMOV UR12, 0x0 ;  /* 0x00000000000c7882 */ /* 0x002fe20000000000 */
[----:B------:R-:W-:Y:S01]  /*3a90*/  UMOV UR13, 0x4108910 ;  /* 0x04108910000d7882 */ /* 0x000fe20000000000 */
[----:B------:R-:W-:Y:S01]  /*3aa0*/  UMOV UR14, 0x0 ;  /* 0x00000000000e7882 */ /* 0x000fe20000000000 */
[----:B------:R-:W-:Y:S01]  /*3ab0*/  UTCHMMA gdesc[UR40], gdesc[UR42], tmem[UR8], tmem[UR12], idesc[UR13], UPT ;  /* 0x00ff0c2a280075ea */ /* 0x000fe2000b800008 */
[----:B------:R-:W-:Y:S01]  /*3ac0*/  UTCHMMA gdesc[UR36], gdesc[UR38], tmem[UR8], tmem[UR6], idesc[UR7], UPT ;  /* 0x00ff0626240075ea */ /* 0x000fe2000b800008 */
[----:B------:R-:W-:Y:S01]  /*3ad0*/  UMOV UR15, 0x4108910 ;  /* 0x04108910000f7882 */ /* 0x000fe20000000000 */
[----:B------:R-:W-:Y:S01]  /*3ae0*/  UTCHMMA gdesc[UR32], gdesc[UR34], tmem[UR8], tmem[UR18], idesc[UR19], UPT ;  /* 0x00ff1222200075ea */ /* 0x000fe2000b800008 */
[----:B------:R-:W-:Y:S01]  /*3af0*/  UTCHMMA gdesc[UR28], gdesc[UR30], tmem[UR8], tmem[UR14], idesc[UR15], UPT ;  /* 0x00ff0e1e1c0075ea */ /* 0x000fe2000b800008 */
[----:B------:R-:W-:Y:S01]  /*3b00*/  UTCHMMA gdesc[UR24], gdesc[UR26], tmem[UR8], tmem[UR12], idesc[UR13], UPT ;  /* 0x00ff0c1a180075ea */ /* 0x000fe2000b800008 */
[----:B------:R1:W-:Y:S01]  /*3b10*/  UTCHMMA gdesc[UR16], gdesc[UR22], tmem[UR8], tmem[UR6], idesc[UR7], UPT ;  /* 0x00ff0616100075ea */ /* 0x0003e2000b800008 */
[----:B------:R2:W-:Y:S01]  /*3b20*/  UTCHMMA gdesc[UR4], gdesc[UR10], tmem[UR8], tmem[UR76], idesc[UR77], UPT ;  /* 0x00ff4c0a040075ea */ /* 0x0005e2000b800008 */
[----:B------:R2:W-:Y:S01]  /*3b30*/  UTCBAR [UR70], URZ ;  /* 0x000000ff460073e9 */ /* 0x0005e200080000ff */
[----:B-1----:R-:W-:Y:S01]  /*3b40*/  UMOV UR7, UR9 ;  /* 0x0000000900077c82 */ /* 0x002fe20008000000 */
[----:B---3--:R-:W-:Y:S05]  /*3b50*/  BRA.U UP0, `(.L_x_61) ;  /* 0xfffffff900247547 */ /* 0x008fea000b83ffff */
.L_x_58:
[----:B--2---:R-:W-:Y:S01]  /*3b60*/  UIADD3 UR4, UPT, UPT, UR74, 0x1, URZ ;  /* 0x000000014a047890 */ /* 0x004fe2000fffe0ff */
[C---:B------:R-:W-:Y:S01]  /*3b70*/  ISETP.NE.AND P0, PT, R10.reuse, 0x2, PT ;  /* 0x000000020a00780c */ /* 0x040fe20003f05270 */
[----:B------:R-:W-:Y:S02]  /*3b80*/  UIADD3 UR5, UPT, UPT, UR75, 0x90, URZ ;  /* 0x000000904b057890 */ /* 0x000fe4000fffe0ff */
[----:B------:R-:W-:Y:S01]  /*3b90*/  UISETP.NE.AND UP0, UPT, UR4, 0x4, UPT ;  /* 0x000000040400788c */ /* 0x000fe2000bf05270 */
[----:B-1----:R-:W-:Y:S02]  /*3ba0*/  SEL R0, RZ, 0x1, P0 ;  /* 0x00000001ff007807 */ /* 0x002fe40000000000 */
[----:B------:R-:W-:Y:S01]  /*3bb0*/  SEL R10, R10, RZ, P0 ;  /* 0x000000ff0a0a7207 */ /* 0x000fe20000000000 */
[----:B------:R-:W-:Y:S01]  /*3bc0*/  USEL UR6, URZ, 0x1, UP0 ;  /* 0x00000001ff067887 */ /* 0x000fe20008000000 */
[----:B------:R-:W-:Y:S01]  /*3bd0*/  LOP3.LUT R9, R9, R0, RZ, 0x3c, !PT ;  /* 0x0000000009097212 */ /* 0x000fe200078e3cff */
[----:B------:R-:W-:Y:S01]  /*3be0*/  USEL UR74, UR4, URZ, UP0 ;  /* 0x000000ff044a7287 */ /* 0x000fe20008000000 */
[----:B------:R1:W-:Y:S03]  /*3bf0*/  UTCBAR [UR5], URZ ;  /* 0x000000ff050073e9 */ /* 0x0003e600080000ff */
[----:B------:R-:W-:Y:S01]  /*3c00*/  LOP3.LUT R11, R11, UR6, RZ, 0x3c, !PT ;  /* 0x000000060b0b7c12 */ /* 0x000fe2000f8e3cff */
[----:B------:R-:W-:Y:S07]  /*3c10*/  @P1 BRA `(.L_x_62) ;  /* 0xfffffff400581947 */ /* 0x000fee000383ffff */
[----:B------:R-:W2:Y:S01]  /*3c20*/  S2UR UR8, SR_CgaCtaId ;  /* 0x00000000000879c3 */ /* 0x000ea20000008800 */
[----:B------:R-:W-:Y:S01]  /*3c30*/  ELECT P0, URZ, PT ;  /* 0x0000000000ff782f */ /* 0x000fe20003800000 */
[----:B------:R-:W-:Y:S01]  /*3c40*/  IMAD.MOV.U32 R0, RZ, RZ, 0x1 ;  /* 0x00000001ff007424 */ /* 0x000fe200078e00ff */
[----:B------:R-:W-:Y:S01]  /*3c50*/  UIADD3 UR71, UPT, UPT, UR71, 0xb0, URZ ;  /* 0x000000b047477890 */ /* 0x000fe2000fffe0ff */
[----:B------:R-:W-:Y:S01]  /*3c60*/  SHF.L.U32 R2, R11, 0x1f, RZ ;  /* 0x0000001f0b027819 */ /* 0x000fe200000006ff */
[----:B------:R-:W-:-:S03]  /*3c70*/  UMOV UR4, 0x40 ;  /* 0x0000004000047882 */ /* 0x000fc60000000000 */
[----:B------:R-:W-:Y:S01]  /*3c80*/  UVIRTCOUNT.DEALLOC.SMPOOL 0x80 ;  /* 0x000000800000784c */ /* 0x000fe20000000000 */
[----:B--2---:R-:W-:Y:S02]  /*3c90*/  ULEA UR8, UR8, UR4, 0x18 ;  /* 0x0000000408087291 */ /* 0x004fe4000f8ec0ff */
[----:B------:R-:W-:-:S07]  /*3ca0*/  ULEA UR4, UR74, UR71, 0x3 ;  /* 0x000000474a047291 */ /* 0x000fce000f8e18ff */
[----:B------:R2:W-:Y:S02]  /*3cb0*/  @P0 STS.U8 [UR8+0x1c], R0 ;  /* 0x00001c00ff000988 */ /* 0x0005e40008000008 */
[----:B------:R-:W3:Y:S02]  /*3cc0*/  SYNCS.PHASECHK.TRANS64.TRYWAIT P0, [UR4], R2 ;  /* 0x00000002ff0075a7 */ /* 0x000ee40008001104 */
[----:B--23--:R-:W-:Y:S05]  /*3cd0*/  @!P0 BRA `(.L_x_63) ;  /* 0x0000003800d88947 */ /* 0x00cfea0003800000 */
.L_x_136:
[----:B------:R-:W-:-:S04]  /*3ce0*/  UIADD3 UR4, UPT, UPT, UR74, 0x1, URZ ;  /* 0x000000014a047890 */ /* 0x000fc8000fffe0ff */
[----:B------:R-:W-:-:S04]  /*3cf0*/  UISETP.NE.AND UP0, UPT, UR4, 0x4, UPT ;  /* 0x000000040400788c */ /* 0x000fc8000bf05270 */
[----:B------:R-:W-:Y:S02]  /*3d00*/  USEL UR6, URZ, 0x1, UP0 ;  /* 0x00000001ff067887 */ /* 0x000fe40008000000 */
[----:B------:R-:W-:-:S04]  /*3d10*/  USEL UR4, UR4, URZ, UP0 ;  /* 0x000000ff04047287 */ /* 0x000fc80008000000 */
[----:B-1----:R-:W-:Y:S01]  /*3d20*/  ULEA UR5, UR4, UR71, 0x3 ;  /* 0x0000004704057291 */ /* 0x002fe2000f8e18ff */
[----:B--2---:R-:W-:-:S04]  /*3d30*/  LOP3.LUT R2, R11, UR6, RZ, 0x3c, !PT ;  /* 0x000000060b027c12 */ /* 0x004fc8000f8e3cff */
[----:B------:R-:W-:-:S04]  /*3d40*/  SHF.L.U32 R3, R2, 0x1f, RZ ;  /* 0x0000001f02037819 */ /* 0x000fc800000006ff */
[----:B------:R-:W1:Y:S02]  /*3d50*/  SYNCS.PHASECHK.TRANS64.TRYWAIT P0, [UR5], R3 ;  /* 0x00000003ff0075a7 */ /* 0x000e640008001105 */
[----:B-1----:R-:W-:Y:S05]  /*3d60*/  @!P0 BRA `(.L_x_64) ;  /* 0x0000003800cc8947 */ /* 0x002fea0003800000 */
.L_x_138:
        /* <DEDUP_REMOVED lines=9> */
.L_x_140:
[----:B------:R-:W-:-:S04]  /*3e00*/  UIADD3 UR4, UPT, UPT, UR4, 0x1, URZ ;  /* 0x0000000104047890 */ /* 0x000fc8000fffe0ff */
[----:B------:R-:W-:-:S04]  /*3e10*/  UISETP.NE.AND UP0, UPT, UR4, 0x4, UPT ;  /* 0x000000040400788c */ /* 0x000fc8000bf05270 */
[----:B------:R-:W-:Y:S02]  /*3e20*/  USEL UR5, URZ, 0x1, UP0 ;  /* 0x00000001ff057887 */ /* 0x000fe40008000000 */
[----:B------:R-:W-:-:S04]  /*3e30*/  USEL UR4, UR4, URZ, UP0 ;  /* 0x000000ff04047287 */ /* 0x000fc80008000000 */
[----:B------:R-:W-:Y:S01]  /*3e40*/  ULEA UR4, UR4, UR71, 0x3 ;  /* 0x0000004704047291 */ /* 0x000fe2000f8e18ff */
[----:B------:R-:W-:-:S04]  /*3e50*/  LOP3.LUT R2, R2, UR5, RZ, 0x3c, !PT ;  /* 0x0000000502027c12 */ /* 0x000fc8000f8e3cff */
[----:B------:R-:W-:-:S04]  /*3e60*/  SHF.L.U32 R2, R2, 0x1f, RZ ;  /* 0x0000001f02027819 */ /* 0x000fc800000006ff */
[----:B------:R-:W2:Y:S02]  /*3e70*/  SYNCS.PHASECHK.TRANS64.TRYWAIT P0, [UR4], R2 ;  /* 0x00000002ff0075a7 */ /* 0x000ea40008001104 */
[----:B--2---:R-:W-:Y:S05]  /*3e80*/  @!P0 BRA `(.L_x_66) ;  /* 0x0000003800b48947 */ /* 0x004fea0003800000 */
.L_x_142:
[----:B------:R-:W-:Y:S01]  /*3e90*/  NOP ;  /* 0x0000000000007918 */ /* 0x000fe20000000000 */
[----:B-1----:R-:W1:Y:S01]  /*3ea0*/  LDS R0, [UR8+0x14] ;  /* 0x00001408ff007984 */ /* 0x002e620008000800 */
[----:B------:R-:W-:Y:S01]  /*3eb0*/  R2UR UR4, R14 ;  /* 0x000000000e0472ca */ /* 0x000fe200000e0000 */
[----:B------:R-:W-:Y:S01]  /*3ec0*/  UMOV UR5, 0xffff ;  /* 0x0000ffff00057882 */ /* 0x000fe20000000000 */
[----:B------:R-:W-:-:S11]  /*3ed0*/  UMOV UR6, 0x1 ;  /* 0x0000000100067882 */ /* 0x000fd60000000000 */
[----:B------:R-:W-:-:S04]  /*3ee0*/  ULOP3.LUT UR4, UR4, 0xffff, URZ, 0xc0, !UPT ;  /* 0x0000ffff04047892 */ /* 0x000fc8000f8ec0ff */
[----:B------:R-:W-:-:S04]  /*3ef0*/  USHF.R.U32.HI UR4, URZ, 0x5, UR4 ;  /* 0x00000005ff047899 */ /* 0x000fc80008011604 */
[----:B------:R-:W-:Y:S02]  /*3f00*/  USHF.L.U32 UR5, UR5, UR4, URZ ;  /* 0x0000000405057299 */ /* 0x000fe400080006ff */
[----:B------:R-:W-:-:S04]  /*3f10*/  USHF.L.U32 UR4, UR6, UR4, URZ ;  /* 0x0000000406047299 */ /* 0x000fc800080006ff */
[----:B-1----:R-:W-:-:S04]  /*3f20*/  LOP3.LUT R0, R0, UR5, RZ, 0xc0, !PT ;  /* 0x0000000500007c12 */ /* 0x002fc8000f8ec0ff */
[----:B------:R-:W-:-:S13]  /*3f30*/  ISETP.NE.AND P0, PT, R0, UR5, PT ;  /* 0x0000000500007c0c */ /* 0x000fda000bf05270 */
[----:B------:R-:W-:Y:S05]  /*3f40*/  @P0 BRA `(.L_x_67) ;  /* 0x0000000000580947 */ /* 0x000fea0003800000 */
[----:B------:R-:W1:Y:S02]  /*3f50*/  LDS R0, [UR8+0x18] ;  /* 0x00001808ff007984 */ /* 0x000e640008000800 */
[----:B-1----:R-:W-:-:S04]  /*3f60*/  LOP3.LUT R0, R0, UR4, RZ, 0xc0, !PT ;  /* 0x0000000400007c12 */ /* 0x002fc8000f8ec0ff */
[----:B------:R-:W-:-:S13]  /*3f70*/  ISETP.NE.AND P0, PT, R0, UR4, PT ;  /* 0x0000000400007c0c */ /* 0x000fda000bf05270 */
[----:B------:R-:W-:Y:S05]  /*3f80*/  @P0 BRA `(.L_x_68) ;  /* 0x00000000003c0947 */ /* 0x000fea0003800000 */
[----:B------:R-:W1:Y:S01]  /*3f90*/  S2R R2, SR_LANEID ;  /* 0x0000000000027919 */ /* 0x000e620000000000 */
[----:B------:R-:W-:-:S06]  /*3fa0*/  ULOP3.LUT UR5, URZ, UR5, URZ, 0x33, !UPT ;  /* 0x00000005ff057292 */ /* 0x000fcc000f8e33ff */
[----:B------:R-:W-:-:S04]  /*3fb0*/  IMAD.U32 R0, RZ, RZ, UR5 ;  /* 0x00000005ff007e24 */ /* 0x000fc8000f8e00ff */
[----:B------:R2:W3:Y:S02]  /*3fc0*/  REDUX UR7, R0 ;  /* 0x00000000000773c4 */ /* 0x0004e40000000000 */
[----:B------:R4:W-:Y:S01]  /*3fd0*/  UTCATOMSWS.AND URZ, UR5 ;  /* 0x0000000500ff79e3 */ /* 0x0009e20008000000 */
[----:B--2---:R-:W-:Y:S01]  /*3fe0*/  LOP3.LUT R0, RZ, UR4, RZ, 0x33, !PT ;  /* 0x00000004ff007c12 */ /* 0x004fe2000f8e33ff */
[----:B------:R-:W-:Y:S02]  /*3ff0*/  VOTEU.ANY UR4, UPT, PT ;  /* 0x0000000000047886 */ /* 0x000fe400038e0100 */
[----:B------:R-:W-:Y:S02]  /*4000*/  UFLO.U32 UR4, UR4 ;  /* 0x00000004000472bd */ /* 0x000fe400080e0000 */
[----:B------:R-:W2:Y:S04]  /*4010*/  REDUX UR6, R0 ;  /* 0x00000000000673c4 */ /* 0x000ea80000000000 */
[----:B-1----:R-:W-:-:S02]  /*4020*/  ISETP.EQ.U32.AND P0, PT, R2, UR4, PT ;  /* 0x0000000402007c0c */ /* 0x002fc4000bf02070 */
[----:B---3--:R-:W-:-:S11]  /*4030*/  MOV R2, UR7 ;  /* 0x0000000700027c02 */ /* 0x008fd60008000f00 */
[----:B------:R4:W-:Y:S01]  /*4040*/  @P0 ATOMS.AND RZ, [UR8+0x14], R2 ;  /* 0x00001402ffff098c */ /* 0x0009e2000a800008 */
[----:B--2---:R-:W-:-:S05]  /*4050*/  IMAD.U32 R0, RZ, RZ, UR6 ;  /* 0x00000006ff007e24 */ /* 0x004fca000f8e00ff */
[----:B------:R4:W-:Y:S01]  /*4060*/  @P0 ATOMS.AND RZ, [UR8+0x18], R0 ;  /* 0x00001800ffff098c */ /* 0x0009e2000a800008 */
[----:B------:R-:W-:Y:S05]  /*4070*/  BRA `(.L_x_69) ;  /* 0x0000000000147947 */ /* 0x000fea0003800000 */
.L_x_68:
[----:B------:R-:W-:Y:S02]  /*4080*/  MOV R2, 0x40a0 ;  /* 0x000040a000027802 */ /* 0x000fe40000000f00 */
[----:B-----5:R-:W-:Y:S05]  /*4090*/  CALL.REL.NOINC `($__internal_0_$__cuda_sm10x_tcgen05_guardrail_trap_col_being_dealloced_not_returned_by_alloc) ;  /* 0x0000003c00247944 */ /* 0x020fea0003c00000 */
[----:B------:R-:W-:Y:S05]  /*40a0*/  BRA `(.L_x_69) ;  /* 0x0000000000087947 */ /* 0x000fea0003800000 */
.L_x_67:
[----:B------:R-:W-:Y:S02]  /*40b0*/  MOV R2, 0x40d0 ;  /* 0x000040d000027802 */ /* 0x000fe40000000f00 */
[----:B-----5:R-:W-:Y:S05]  /*40c0*/  CALL.REL.NOINC `($__internal_2_$__cuda_sm10x_tcgen05_guardrail_trap_unallocated_columns_being_dealloced) ;  /* 0x0000003c00307944 */ /* 0x020fea0003c00000 */
.L_x_69:
[----:B------:R-:W-:Y:S01]  /*40d0*/  NOP ;  /* 0x0000000000007918 */ /* 0x000fe20000000000 */
[----:B----4-:R-:W-:Y:S05]  /*40e0*/  EXIT ;  /* 0x000000000000794d */ /* 0x010fea0003800000 */
.L_x_51:
[----:B------:R-:W-:-:S09]  /*40f0*/  UISETP.NE.OR UP2, UPT, UR10, 0x3, !UP2 ;  /* 0x000000030a00788c */ /* 0x000fd2000d745670 */
[----:B------:R-:W-:Y:S05]  /*4100*/  BRA.U UP2, `(.L_x_70) ;  /* 0x0000000d02ac7547 */ /* 0x000fea000b800000 */
[----:B------:R-:W1:Y:S01]  /*4110*/  LDC R0, c[0x0][0xb30] ;  /* 0x0002cc00ff007b82 */ /* 0x000e620000000800 */
[----:B------:R-:W2:Y:S01]  /*4120*/  LDCU.64 UR4, c[0x0][0x888] ;  /* 0x00011100ff0477ac */ /* 0x000ea20008000a00 */
[----:B------:R-:W-:Y:S01]  /*4130*/  IMAD.MOV.U32 R32, RZ, RZ, 0x1 ;  /* 0x00000001ff207424 */ /* 0x000fe200078e00ff */
[----:B------:R-:W-:Y:S01]  /*4140*/  CS2R R28, SRZ ;  /* 0x00000000001c7805 */ /* 0x000fe2000001ff00 */
[----:B------:R-:W-:Y:S01]  /*4150*/  IMAD.MOV.U32 R25, RZ, RZ, 0x2000 ;  /* 0x00002000ff197424 */ /* 0x000fe200078e00ff */
[----:B------:R-:W4:Y:S03]  /*4160*/  LDCU.64 UR18, c[0x0][0x890] ;  /* 0x00011200ff1277ac */ /* 0x000f260008000a00 */
[----:B------:R-:W3:Y:S01]  /*4170*/  LDC R24, c[0x0][0x370] ;  /* 0x0000dc00ff187b82 */ /* 0x000ee20000000800 */
[----:B------:R-:W-:Y:S01]  /*4180*/  UMOV UR13, 0x400 ;  /* 0x00000400000d7882 */ /* 0x000fe20000000000 */
[----:B------:R-:W-:-:S02]  /*4190*/  UPLOP3.LUT UP1, UPT, UPT, UPT, UPT, 0x40, 0x4 ;  /* 0x000000000004789c */ /* 0x000fc40003f2e870 */
[----:B------:R-:W-:Y:S01]  /*41a0*/  ULEA UR13, UR53, UR13, 0x18 ;  /* 0x0000000d350d7291 */ /* 0x000fe2000f8ec0ff */
[----:B------:R-:W-:-:S03]  /*41b0*/  UMOV UR8, URZ ;  /* 0x000000ff00087c82 */ /* 0x000fc60008000000 */
[----:B------:R-:W3:Y:S01]  /*41c0*/  LDC R3, c[0x0][0xb0c] ;  /* 0x0002c300ff037b82 */ /* 0x000ee20000000800 */
[----:B--2---:R-:W-:Y:S02]  /*41d0*/  UISETP.NE.U32.AND UP3, UPT, UR4, URZ, UPT ;  /* 0x000000ff0400728c */ /* 0x004fe4000bf65070 */
[----:B----4-:R-:W-:-:S05]  /*41e0*/  UISETP.NE.U32.AND UP4, UPT, UR18, URZ, UPT ;  /* 0x000000ff1200728c */ /* 0x010fca000bf85070 */
[----:B------:R-:W2:Y:S01]  /*41f0*/  LDC R18, c[0x0][0xb20] ;  /* 0x0002c800ff127b82 */ /* 0x000ea20000000800 */
[----:B-1----:R-:W-:Y:S01]  /*4200*/  ISETP.NE.AND P1, PT, R0, 0x1, PT ;  /* 0x000000010000780c */ /* 0x002fe20003f25270 */
[----:B------:R-:W-:Y:S02]  /*4210*/  UISETP.NE.AND.EX UP3, UPT, UR5, URZ, UPT, UP3 ;  /* 0x000000ff0500728c */ /* 0x000fe4000bf65330 */
[----:B------:R-:W-:-:S04]  /*4220*/  UISETP.NE.AND.EX UP4, UPT, UR19, URZ, UPT, UP4 ;  /* 0x000000ff1300728c */ /* 0x000fc8000bf85340 */
[----:B------:R-:W1:Y:S08]  /*4230*/  LDC.64 R30, c[0x0][0x348] ;  /* 0x0000d200ff1e7b82 */ /* 0x000e700000000a00 */
[----:B------:R-:W4:Y:S08]  /*4240*/  LDC.64 R16, c[0x0][0xb10] ;  /* 0x0002c400ff107b82 */ /* 0x000f300000000a00 */
[----:B------:R-:W1:Y:S08]  /*4250*/  LDC.64 R6, c[0x0][0xb18] ;  /* 0x0002c600ff067b82 */ /* 0x000e700000000a00 */
[----:B------:R-:W1:Y:S08]  /*4260*/  LDC.64 R4, c[0x0][0xb28] ;  /* 0x0002ca00ff047b82 */ /* 0x000e700000000a00 */
[----:B--23--:R-:W1:Y:S02]  /*4270*/  LDC R19, c[0x0][0x374] ;  /* 0x0000dd00ff137b82 */ /* 0x00ce640000000800 */
.L_x_79:
[C---:B------:R-:W-:Y:S02]  /*4280*/  LEA R0, R29.reuse, UR13, 0x3 ;  /* 0x0000000d1d007c11 */ /* 0x040fe4000f8e18ff */
[----:B------:R-:W-:Y:S02]  /*4290*/  SHF.L.U32 R2, R28, 0x1f, RZ ;  /* 0x0000001f1c027819 */ /* 0x000fe400000006ff */
[----:B------:R-:W-:Y:S02]  /*42a0*/  LEA R20, R29, UR13, 0x4 ;  /* 0x0000000d1d147c11 */ /* 0x000fe4000f8e20ff */
[----:B--2---:R-:W2:Y:S02]  /*42b0*/  SYNCS.PHASECHK.TRANS64.TRYWAIT P0, [R0+URZ+0x70], R2 ;  /* 0x00007002000075a7 */ /* 0x004ea400080011ff */
[----:B--2---:R-:W-:Y:S05]  /*42c0*/  @!P0 BRA `(.L_x_71) ;  /* 0x0000003400bc8947 */ /* 0x004fea0003800000 */
.L_x_143:
[----:B------:R-:W-:Y:S01]  /*42d0*/  ISETP.GE.AND P0, PT, R26, 0x1, PT ;  /* 0x000000011a00780c */ /* 0x000fe20003f06270 */
[----:B------:R-:W3:Y:S01]  /*42e0*/  LDS.128 R20, [R20+0x100] ;  /* 0x0001000014147984 */ /* 0x000ee20000000c00 */
[----:B--2---:R-:W-:Y:S01]  /*42f0*/  VIADD R0, R0, 0x80 ;  /* 0x0000008000007836 */ /* 0x004fe20000000000 */
[----:B------:R-:W-:Y:S01]  /*4300*/  @!PT LDS RZ, [RZ] ;  /* 0x00000000fffff984 */ /* 0x000fe20000000800 */
[----:B------:R-:W-:Y:S01]  /*4310*/  @!PT LDS RZ, [RZ] ;  /* 0x00000000fffff984 */ /* 0x000fe20000000800 */
[----:B------:R-:W-:Y:S01]  /*4320*/  @!PT LDS RZ, [RZ] ;  /* 0x00000000fffff984 */ /* 0x000fe20000000800 */
[----:B------:R-:W-:Y:S01]  /*4330*/  @!PT LDS RZ, [RZ] ;  /* 0x00000000fffff984 */ /* 0x000fe20000000800 */
[----:B------:R2:W-:Y:S06]  /*4340*/  MEMBAR.ALL.CTA ;  /* 0x0000000000007992 */ /* 0x0005ec0000008000 */
[----:B--2---:R-:W2:Y:S01]  /*4350*/  FENCE.VIEW.ASYNC.S ;  /* 0x00000000000073c6 */ /* 0x004ea20000000000 */
[----:B------:R-:W-:Y:S04]  /*4360*/  PRMT R0, RZ, 0x654, R0 ;  /* 0x00000654ff007816 */ /* 0x000fe80000000000 */
[----:B--2---:R2:W-:Y:S01]  /*4370*/  SYNCS.ARRIVE.TRANS64.RED.A1T0 RZ, [R0+URZ], RZ ;  /* 0x000000ff00ff79a7 */ /* 0x0045e200081004ff */
[----:B---3--:R-:W-:Y:S11]  /*4380*/  LOP3.LUT P3, RZ, R22, 0x1, RZ, 0xc0, !PT ;  /* 0x0000000116ff7812 */ /* 0x008ff6000786c0ff */
[----:B------:R-:W-:Y:S02]  /*4390*/  @!UPT UIADD3 URZ, UPT, UPT, URZ, URZ, URZ ;  /* 0x000000fffffff290 */ /* 0x000fe4000fffe0ff */
[----:B------:R-:W-:Y:S02]  /*43a0*/  @P3 MOV R11, R20 ;  /* 0x00000014000b3202 */ /* 0x000fe40000000f00 */
[----:B------:R-:W-:Y:S01]  /*43b0*/  @P3 LOP3.LUT R10, R21, 0xffff, RZ, 0xc0, !PT ;  /* 0x0000ffff150a3812 */ /* 0x000fe200078ec0ff */
[----:B--2---:R-:W-:Y:S06]  /*43c0*/  @!P0 BRA `(.L_x_72) ;  /* 0x0000000000a48947 */ /* 0x004fec0003800000 */
[-C--:B-1----:R-:W-:Y:S01]  /*43d0*/  IMAD.HI.U32 R0, R19, R7.reuse, RZ ;  /* 0x0000000713007227 */ /* 0x082fe200078e00ff */
[----:B------:R-:W-:Y:S02]  /*43e0*/  ISETP.NE.AND P0, PT, R6, 0x1, PT ;  /* 0x000000010600780c */ /* 0x000fe40003f05270 */
[----:B------:R-:W-:Y:S01]  /*43f0*/  ISETP.NE.AND P2, PT, R26, 0x1, PT ;  /* 0x000000011a00780c */ /* 0x000fe20003f45270 */
[----:B----4-:R-:W-:Y:S01]  /*4400*/  IMAD.HI.U32 R9, R24, R16, RZ ;  /* 0x0000001018097227 */ /* 0x010fe200078e00ff */
[----:B------:R-:W-:Y:S02]  /*4410*/  SHF.R.U32.HI R0, RZ, R18, R0 ;  /* 0x00000012ff007219 */ /* 0x000fe40000011600 */
[----:B------:R-:W-:Y:S01]  /*4420*/  ISETP.NE.AND P4, PT, R3, 0x1, PT ;  /* 0x000000010300780c */ /* 0x000fe20003f85270 */
[----:B------:R-:W-:Y:S01]  /*4430*/  IMAD.HI.U32 R13, R10, R7, RZ ;  /* 0x000000070a0d7227 */ /* 0x000fe200078e00ff */
[----:B------:R-:W-:Y:S02]  /*4440*/  SHF.R.U32.HI R9, RZ, R17, R9 ;  /* 0x00000011ff097219 */ /* 0x000fe40000011609 */
[----:B------:R-:W-:Y:S01]  /*4450*/  SEL R0, R19, R0, !P0 ;  /* 0x0000000013007207 */ /* 0x000fe20004000000 */
[----:B------:R-:W-:Y:S01]  /*4460*/  IMAD.HI.U32 R12, R11, R16, RZ ;  /* 0x000000100b0c7227 */ /* 0x000fe200078e00ff */
[----:B------:R-:W-:Y:S03]  /*4470*/  SEL R9, R24, R9, !P4 ;  /* 0x0000000918097207 */ /* 0x000fe60006000000 */
[-C--:B------:R-:W-:Y:S01]  /*4480*/  IMAD.HI.U32 R8, R0, R4.reuse, RZ ;  /* 0x0000000400087227 */ /* 0x080fe200078e00ff */
[----:B------:R-:W-:Y:S03]  /*4490*/  SHF.R.U32.HI R12, RZ, R17, R12 ;  /* 0x00000011ff0c7219 */ /* 0x000fe6000001160c */
[----:B------:R-:W-:Y:S01]  /*44a0*/  IMAD.HI.U32 R2, R9, R4, RZ ;  /* 0x0000000409027227 */ /* 0x000fe200078e00ff */
[-C--:B------:R-:W-:Y:S02]  /*44b0*/  @P2 SHF.R.U32.HI R0, RZ, R5.reuse, R8 ;  /* 0x00000005ff002219 */ /* 0x080fe40000011608 */
[----:B------:R-:W-:Y:S02]  /*44c0*/  SHF.R.U32.HI R8, RZ, R18, R13 ;  /* 0x00000012ff087219 */ /* 0x000fe4000001160d */
[----:B------:R-:W-:Y:S01]  /*44d0*/  @P2 SHF.R.U32.HI R9, RZ, R5, R2 ;  /* 0x00000005ff092219 */ /* 0x000fe20000011602 */
[----:B------:R-:W-:Y:S01]  /*44e0*/  IMAD R0, R26, R0, RZ ;  /* 0x000000001a007224 */ /* 0x000fe200078e02ff */
[----:B------:R-:W-:Y:S02]  /*44f0*/  SEL R8, R10, R8, !P0 ;  /* 0x000000080a087207 */ /* 0x000fe40004000000 */
[----:B------:R-:W-:Y:S01]  /*4500*/  SEL R2, R11, R12, !P4 ;  /* 0x0000000c0b027207 */ /* 0x000fe20006000000 */
[----:B------:R-:W-:Y:S01]  /*4510*/  IMAD R12, R26, R9, RZ ;  /* 0x000000091a0c7224 */ /* 0x000fe200078e02ff */
[C---:B------:R-:W-:Y:S01]  /*4520*/  ISETP.GE.AND P0, PT, R8.reuse, R0, PT ;  /* 0x000000000800720c */ /* 0x040fe20003f06270 */
[----:B------:R-:W-:Y:S03]  /*4530*/  IMAD.HI.U32 R0, R8, R4, RZ ;  /* 0x0000000408007227 */ /* 0x000fe600078e00ff */
[----:B------:R-:W-:Y:S02]  /*4540*/  ISETP.GE.OR P0, PT, R2, R12, P0 ;  /* 0x0000000c0200720c */ /* 0x000fe40000706670 */
[-C--:B------:R-:W-:Y:S04]  /*4550*/  SHF.R.U32.HI R0, RZ, R5.reuse, R0 ;  /* 0x00000005ff007219 */ /* 0x080fe80000011600 */
[----:B------:R-:W-:Y:S05]  /*4560*/  SEL R13, R8, R0, !P2 ;  /* 0x00000000080d7207 */ /* 0x000fea0005000000 */
[----:B------:R-:W-:Y:S02]  /*4570*/  IMAD.MOV R12, RZ, RZ, -R13 ;  /* 0x000000ffff0c7224 */ /* 0x000fe400078e0a0d */
[----:B------:R-:W-:Y:S04]  /*4580*/  @!P0 IMAD.HI.U32 R0, R2, R4, RZ ;  /* 0x0000000402008227 */ /* 0x000fe800078e00ff */
[----:B------:R-:W-:Y:S01]  /*4590*/  IMAD R12, R26, R12, R8 ;  /* 0x0000000c1a0c7224 */ /* 0x000fe200078e0208 */
[----:B------:R-:W-:Y:S04]  /*45a0*/  @!P0 SHF.R.U32.HI R0, RZ, R5, R0 ;  /* 0x00000005ff008219 */ /* 0x000fe80000011600 */
[----:B------:R-:W-:Y:S04]  /*45b0*/  @!P0 SEL R0, R2, R0, !P2 ;  /* 0x0000000002008207 */ /* 0x000fe80005000000 */
[----:B------:R-:W-:Y:S01]  /*45c0*/  @!P0 IADD3 R13, PT, PT, R13, -R0, RZ ;  /* 0x800000000d0d8210 */ /* 0x000fe20007ffe0ff */
[----:B------:R-:W-:Y:S01]  /*45d0*/  @!P0 IMAD R0, R9, R12, R0 ;  /* 0x0000000c09008224 */ /* 0x000fe200078e0200 */
[----:B------:R-:W-:Y:S01]  /*45e0*/  IADD3 R9, PT, PT, -R8, RZ, RZ ;  /* 0x000000ff08097210 */ /* 0x000fe20007ffe1ff */
[--C-:B------:R-:W-:Y:S02]  /*45f0*/  IMAD.MOV R12, RZ, RZ, -R2.reuse ;  /* 0x000000ffff0c7224 */ /* 0x100fe400078e0a02 */
[----:B------:R-:W-:Y:S02]  /*4600*/  @!P0 IMAD R8, R13, R26, R2 ;  /* 0x0000001a0d088224 */ /* 0x000fe400078e0202 */
[----:B------:R-:W-:Y:S02]  /*4610*/  @!P0 IMAD.MOV.U32 R2, RZ, RZ, R0 ;  /* 0x000000ffff028224 */ /* 0x000fe400078e0000 */
[----:B------:R-:W-:Y:S02]  /*4620*/  IMAD R11, R3, R12, R11 ;  /* 0x0000000c030b7224 */ /* 0x000fe400078e020b */
[----:B------:R-:W-:Y:S02]  /*4630*/  IMAD R10, R6, R9, R10 ;  /* 0x00000009060a7224 */ /* 0x000fe400078e020a */
[----:B------:R-:W-:Y:S02]  /*4640*/  IMAD R11, R2, R3, R11 ;  /* 0x00000003020b7224 */ /* 0x000fe400078e020b */
[----:B------:R-:W-:Y:S02]  /*4650*/  IMAD R10, R8, R6, R10 ;  /* 0x00000006080a7224 */ /* 0x000fe400078e020a */
.L_x_72:
[----:B------:R-:W-:Y:S05]  /*4660*/  BRA.U UP1, `(.L_x_73) ;  /* 0x0000000101107547 */ /* 0x000fea000b800000 */
[----:B------:R-:W-:Y:S04]  /*4670*/  MOV R2, UR20 ;  /* 0x0000001400027c02 */ /* 0x000fe80008000f00 */
[----:B------:R-:W-:Y:S04]  /*4680*/  SHF.L.U32 R2, R2, 0x1f, RZ ;  /* 0x0000001f02027819 */ /* 0x000fe800000006ff */
[----:B------:R-:W2:Y:S02]  /*4690*/  SYNCS.PHASECHK.TRANS64.TRYWAIT P0, [UR13+0x68], R2 ;  /* 0x00006802ff0075a7 */ /* 0x000ea4000800110d */
[----:B--2---:R-:W-:Y:S05]  /*46a0*/  @!P0 BRA `(.L_x_74) ;  /* 0x0000003000d88947 */ /* 0x004fea0003800000 */
.L_x_73:
[----:B------:R-:W-:Y:S02]  /*46b0*/  R2UR UR11, R15 ;  /* 0x000000000f0b72ca */ /* 0x000fe400000e0000 */
[----:B------:R-:W-:Y:S02]  /*46c0*/  R2UR UR10, R14 ;  /* 0x000000000e0a72ca */ /* 0x000fe400000e0000 */
[----:B------:R-:W-:Y:S04]  /*46d0*/  ISETP.NE.U32.AND P2, PT, RZ, UR18, PT ;  /* 0x00000012ff007c0c */ /* 0x000fe8000bf45070 */
[----:B------:R-:W-:Y:S05]  /*46e0*/  ISETP.NE.AND.EX P2, PT, RZ, UR19, PT, P2 ;  /* 0x00000013ff007c0c */ /* 0x000fea000bf45320 */
[----:B------:R-:W-:Y:S02]  /*46f0*/  USHF.L.U32 UR11, UR11, 0x6, URZ ;  /* 0x000000060b0b7899 */ /* 0x000fe400080006ff */
[----:B------:R-:W-:Y:S01]  /*4700*/  USHF.L.U32 UR10, UR10, 0x6, URZ ;  /* 0x000000060a0a7899 */ /* 0x000fe200080006ff */
[----:B------:R-:W-:Y:S11]  /*4710*/  BRA.U !UP4, `(.L_x_75) ;  /* 0x000000010c347547 */ /* 0x000ff6000b800000 */
[----:B------:R-:W-:Y:S01]  /*4720*/  UPLOP3.LUT UP0, UPT, UPT, UPT, UP3, 0x80, 0x8 ;  /* 0x000000000008789c */ /* 0x000fe20003f0f030 */
[----:B--2---:R-:W-:Y:S02]  /*4730*/  HFMA2 R0, -RZ, RZ, 0, 5.9604644775390625e-08 ;  /* 0x00000001ff007431 */ /* 0x004fe400000001ff */
[----:B------:R-:W-:Y:S03]  /*4740*/  IMAD.MOV.U32 R64, RZ, RZ, 0x1 ;  /* 0x00000001ff407424 */ /* 0x000fe600078e00ff */
[----:B------:R-:W-:Y:S05]  /*4750*/  PLOP3.LUT P0, PT, PT, PT, UP0, 0x80, 0x8 ;  /* 0x000000000008781c */ /* 0x000fea0003f0f008 */
[----:B------:R-:W2:Y:S01]  /*4760*/  @UP0 LDCU.64 UR4, c[0x0][0x888] ;  /* 0x00011100ff0407ac */ /* 0x000ea20008000a00 */
[----:B------:R-:W-:Y:S07]  /*4770*/  @UP0 UIMAD UR6, UR52, UR18, URZ ;  /* 0x00000012340602a4 */ /* 0x000fee000f8e02ff */
[----:B------:R-:W-:Y:S01]  /*4780*/  @!P0 PRMT R64, R0, 0x7610, R64 ;  /* 0x0000761000408816 */ /* 0x000fe20000000040 */
[----:B--2---:R-:W-:Y:S06]  /*4790*/  @UP0 UIMAD.WIDE UR4, UR6, 0x4, UR4 ;  /* 0x00000004060408a5 */ /* 0x004fec000f8e0204 */
[----:B------:R-:W-:Y:S01]  /*47a0*/  IMAD.U32 R8, RZ, RZ, UR4 ;  /* 0x00000004ff087e24 */ /* 0x000fe2000f8e00ff */
[----:B------:R-:W-:Y:S04]  /*47b0*/  MOV R9, UR5 ;  /* 0x0000000500097c02 */ /* 0x000fe80008000f00 */
[----:B------:R-:W2:Y:S01]  /*47c0*/  @!UP0 LDCU UR4, c[0x0][0x880] ;  /* 0x00011000ff0487ac */ /* 0x000ea20008000800 */
[----:B-----5:R3:W5:Y:S02]  /*47d0*/  @P0 LDG.E R35, desc[UR58][R8.64] ;  /* 0x0000003a08230981 */ /* 0x020764000c1e1900 */
[----:B--23--:R-:W-:Y:S07]  /*47e0*/  @!P0 IMAD.U32 R35, RZ, RZ, UR4 ;  /* 0x00000004ff238e24 */ /* 0x00cfee000f8e00ff */
.L_x_75:
[----:B-----5:R-:W-:Y:S01]  /*47f0*/  @!P2 FSETP.EQ.AND P0, PT, R35, RZ, PT ;  /* 0x000000ff2300a20b */ /* 0x020fe20003f02000 */
[----:B------:R-:W-:Y:S01]  /*4800*/  @!UPT UIADD3 URZ, UPT, UPT, URZ, URZ, URZ ;  /* 0x000000fffffff290 */ /* 0x000fe2000fffe0ff */
[----:B------:R-:W-:Y:S11]  /*4810*/  @!P2 BRA `(.L_x_76) ;  /* 0x000000000014a947 */ /* 0x000ff60003800000 */
[----:B------:R-:W-:Y:S02]  /*4820*/  LOP3.LUT P2, RZ, R64, 0xff, RZ, 0xc0, !PT ;  /* 0x000000ff40ff7812 */ /* 0x000fe4000784c0ff */
[----:B------:R-:W-:Y:S04]  /*4830*/  PLOP3.LUT P0, PT, PT, PT, UP0, 0x80, 0x8 ;  /* 0x000000000008781c */ /* 0x000fe80003f0f008 */
[----:B------:R-:W-:Y:S07]  /*4840*/  PLOP3.LUT P0, PT, P0, PT, PT, 0x8, 0x80 ;  /* 0x000000000080781c */ /* 0x000fee000070e170 */
[----:B------:R-:W-:Y:S11]  /*4850*/  @P2 FSETP.EQ.AND P0, PT, R35, RZ, PT ;  /* 0x000000ff2300220b */ /* 0x000ff60003f02000 */
[----:B------:R-:W-:Y:S02]  /*4860*/  @!UPT UIADD3 URZ, UPT, UPT, URZ, URZ, URZ ;  /* 0x000000fffffff290 */ /* 0x000fe4000fffe0ff */
.L_x_76:
[----:B------:R-:W-:Y:S01]  /*4870*/  ULEA UR4, UR8, UR13, 0x3 ;  /* 0x0000000d08047291 */ /* 0x000fe2000f8e18ff */
[----:B------:R-:W-:Y:S02]  /*4880*/  SHF.L.U32 R9, R32, 0x1f, RZ ;  /* 0x0000001f20097819 */ /* 0x000fe400000006ff */
[----:B------:R-:W-:Y:S04]  /*4890*/  ELECT P4, URZ, PT ;  /* 0x0000000000ff782f */ /* 0x000fe80003880000 */
[----:B------:R-:W-:Y:S02]  /*48a0*/  PLOP3.LUT P4, PT, P0, P4, PT, 0xf2, 0x2f ;  /* 0x00000000002f781c */ /* 0x000fe40000789e72 */
[----:B------:R-:W3:Y:S11]  /*48b0*/  SYNCS.PHASECHK.TRANS64.TRYWAIT P2, [UR4+0x48], R9 ;  /* 0x00004809ff0075a7 */ /* 0x000ef60008041104 */
[----:B-1----:R-:W-:Y:S05]  /*48c0*/  @!P4 IADD3 R8, P0, PT, R30, 0x580, RZ ;  /* 0x000005801e08c810 */ /* 0x002fea0007f1e0ff */
[----:B--2---:R-:W-:Y:S01]  /*48d0*/  @!P4 IMAD.X R2, RZ, RZ, R31, P0 ;  /* 0x000000ffff02c224 */ /* 0x004fe200000e061f */
[----:B---3--:R-:W-:Y:S07]  /*48e0*/  @!P2 BRA `(.L_x_77) ;  /* 0x000000300060a947 */ /* 0x008fee0003800000 */
.L_x_146:
[----:B------:R-:W2:Y:S01]  /*48f0*/  LDC.64 R12, c[0x0][0xb18] ;  /* 0x0002c600ff0c7b82 */ /* 0x000ea20000000a00 */
[----:B------:R-:W-:Y:S01]  /*4900*/  @!P4 R2UR UR6, R2 ;  /* 0x000000000206c2ca */ /* 0x000fe200000e0000 */
[----:B------:R-:W-:Y:S01]  /*4910*/  VOTEU.ALL UP2, P4 ;  /* 0x0000000000ff7886 */ /* 0x000fe20002040000 */
[----:B------:R-:W-:Y:S01]  /*4920*/  @!P4 R2UR UR7, R8 ;  /* 0x000000000807c2ca */ /* 0x000fe200000e0000 */
[----:B------:R-:W-:Y:S01]  /*4930*/  UIADD3 UR5, UPT, UPT, UR8, 0x1, URZ ;  /* 0x0000000108057890 */ /* 0x000fe2000fffe0ff */
[----:B-1----:R-:W-:Y:S03]  /*4940*/  @!P4 IMAD.MOV.U32 R0, RZ, RZ, 0x2000 ;  /* 0x00002000ff00c424 */ /* 0x002fe600078e00ff */
[----:B------:R-:W1:Y:S01]  /*4950*/  @!P1 LDC R2, c[0x0][0xb0c] ;  /* 0x0002c300ff029b82 */ /* 0x000e620000000800 */
[----:B------:R-:W-:Y:S01]  /*4960*/  @!UP2 ULEA UR8, UR8, UR13, 0xd ;  /* 0x0000000d0808a291 */ /* 0x000fe2000f8e68ff */
[----:B------:R-:W-:Y:S01]  /*4970*/  @P3 SHF.R.U32.HI R27, RZ, 0x10, R21 ;  /* 0x00000010ff1b3819 */ /* 0x000fe20000011615 */
[----:B------:R-:W-:Y:S01]  /*4980*/  UIADD3 UR9, UPT, UPT, UR4, 0x30, URZ ;  /* 0x0000003004097890 */ /* 0x000fe2000fffe0ff */
[----:B------:R-:W-:Y:S01]  /*4990*/  VIADD R29, R29, 0x1 ;  /* 0x000000011d1d7836 */ /* 0x000fe20000000000 */
[----:B------:R-:W-:Y:S01]  /*49a0*/  @!UP2 UIADD3 UR8, UPT, UPT, UR8, 0x400, URZ ;  /* 0x000004000808a890 */ /* 0x000fe2000fffe0ff */
[----:B------:R-:W-:Y:S01]  /*49b0*/  VOTEU.ALL UP1, P4 ;  /* 0x0000000000ff7886 */ /* 0x000fe20002020000 */
[----:B------:R-:W-:Y:S01]  /*49c0*/  IMAD.U32 R9, RZ, RZ, UR6 ;  /* 0x00000006ff097e24 */ /* 0x000fe2000f8e00ff */
[----:B------:R-:W-:Y:S01]  /*49d0*/  UMOV UR22, 0x0 ;  /* 0x0000000000167882 */ /* 0x000fe20000000000 */
[----:B------:R-:W-:Y:S01]  /*49e0*/  IMAD.U32 R8, RZ, RZ, UR7 ;  /* 0x00000007ff087e24 */ /* 0x000fe2000f8e00ff */
[----:B------:R-:W-:Y:S01]  /*49f0*/  UMOV UR23, 0x10000000 ;  /* 0x1000000000177882 */ /* 0x000fe20000000000 */
[----:B------:R-:W-:Y:S01]  /*4a00*/  UMOV UR12, UR52 ;  /* 0x00000034000c7c82 */ /* 0x000fe20008000000 */
[----:B------:R-:W-:Y:S01]  /*4a10*/  @!P4 R2UR UR17, R9 ;  /* 0x000000000911c2ca */ /* 0x000fe200000e0000 */
[----:B------:R-:W-:Y:S01]  /*4a20*/  UISETP.NE.AND UP5, UPT, UR5, 0x3, UPT ;  /* 0x000000030500788c */ /* 0x000fe2000bfa5270 */
[----:B------:R-:W-:Y:S01]  /*4a30*/  @!P4 R2UR UR16, R8 ;  /* 0x000000000810c2ca */ /* 0x000fe200000e0000 */
[----:B------:R-:W-:Y:S01]  /*4a40*/  UPRMT UR14, UR53, 0x654, UR9 ;  /* 0x00000654350e7896 */ /* 0x000fe20008000009 */
[----:B------:R-:W3:Y:S01]  /*4a50*/  LDC.64 R8, c[0x0][0xb10] ;  /* 0x0002c400ff087b82 */ /* 0x000ee20000000a00 */
[----:B------:R-:W-:Y:S02]  /*4a60*/  USEL UR7, UR5, URZ, UP5 ;  /* 0x000000ff05077287 */ /* 0x000fe4000a800000 */
[----:B------:R-:W-:Y:S02]  /*4a70*/  USEL UR5, URZ, 0x1, UP5 ;  /* 0x00000001ff057887 */ /* 0x000fe4000a800000 */
[----:B------:R-:W-:Y:S04]  /*4a80*/  ULEA UR6, UR7, UR13, 0x3 ;  /* 0x0000000d07067291 */ /* 0x000fe8000f8e18ff */
[----:B------:R-:W-:Y:S02]  /*4a90*/  LOP3.LUT R32, R32, UR5, RZ, 0x3c, !PT ;  /* 0x0000000520207c12 */ /* 0x000fe4000f8e3cff */
[----:B------:R1:W-:Y:S01]  /*4aa0*/  @!UP1 UTMALDG.3D [UR8], [UR16], desc[UR22] ;  /* 0x00001608100095b4 */ /* 0x0003e20008011000 */
[----:B------:R5:W-:Y:S01]  /*4ab0*/  @!P4 SYNCS.ARRIVE.TRANS64.RED.A0TR RZ, [UR4+0x30], R0 ;  /* 0x00003000ffffc9a7 */ /* 0x000be20008300404 */
[----:B------:R-:W-:Y:S01]  /*4ac0*/  SHF.L.U32 R14, R32, 0x1f, RZ ;  /* 0x0000001f200e7819 */ /* 0x000fe200000006ff */
[C---:B---3--:R-:W-:Y:S01]  /*4ad0*/  @!P1 IMAD.HI.U32 R8, R11.reuse, R8, RZ ;  /* 0x000000080b089227 */ /* 0x048fe200078e00ff */
[----:B--2---:R-:W-:Y:S02]  /*4ae0*/  @!P1 ISETP.NE.AND P0, PT, R12, 0x1, PT ;  /* 0x000000010c00980c */ /* 0x004fe40003f05270 */
[----:B-1----:R-:W-:Y:S01]  /*4af0*/  @!P1 ISETP.NE.AND P2, PT, R2, 0x1, PT ;  /* 0x000000010200980c */ /* 0x002fe20003f45270 */
[----:B------:R-:W-:Y:S01]  /*4b00*/  SYNCS.ARRIVE.TRANS64.RED.A1T0 RZ, [UR14], RZ ;  /* 0x000000ffffff79a7 */ /* 0x000fe2000810040e */
[C---:B------:R-:W-:Y:S01]  /*4b10*/  @!P1 IMAD.HI.U32 R13, R10.reuse, R13, RZ ;  /* 0x0000000d0a0d9227 */ /* 0x040fe200078e00ff */
[----:B------:R-:W-:Y:S04]  /*4b20*/  @!P1 SHF.R.U32.HI R8, RZ, R9, R8 ;  /* 0x00000009ff089219 */ /* 0x000fe80000011608 */
[----:B------:R-:W-:Y:S01]  /*4b30*/  @!P1 SEL R8, R11, R8, !P2 ;  /* 0x000000080b089207 */ /* 0x000fe20005000000 */
[----:B------:R-:W1:Y:S01]  /*4b40*/  SYNCS.PHASECHK.TRANS64.TRYWAIT P5, [UR6+0x48], R14 ;  /* 0x0000480eff0075a7 */ /* 0x000e6200080a1106 */
[----:B-----5:R-:W2:Y:S02]  /*4b50*/  @!P1 LDC R0, c[0x0][0xb20] ;  /* 0x0002c800ff009b82 */ /* 0x020ea40000000800 */
[----:B--2---:R-:W-:Y:S04]  /*4b60*/  @!P1 SHF.R.U32.HI R0, RZ, R0, R13 ;  /* 0x00000000ff009219 */ /* 0x004fe8000001160d */
[----:B------:R-:W-:Y:S05]  /*4b70*/  @!P1 SEL R9, R10, R0, !P0 ;  /* 0x000000000a099207 */ /* 0x000fea0004000000 */
[----:B------:R-:W-:Y:S02]  /*4b80*/  @!P1 IMAD.IADD R0, R9, 0x1, -R8 ;  /* 0x0000000109009824 */ /* 0x000fe400078e0a08 */
[----:B------:R-:W-:Y:S02]  /*4b90*/  @!P1 IMAD.IADD R8, R8, 0x1, -R9 ;  /* 0x0000000108089824 */ /* 0x000fe400078e0a09 */
[----:B------:R-:W-:Y:S02]  /*4ba0*/  @!P1 IMAD R11, R0, R2, R11 ;  /* 0x00000002000b9224 */ /* 0x000fe400078e020b */
[----:B------:R-:W-:Y:S01]  /*4bb0*/  @!P1 IMAD R10, R8, R12, R10 ;  /* 0x0000000c080a9224 */ /* 0x000fe200078e020a */
[----:B-1----:R-:W-:Y:S06]  /*4bc0*/  @!P5 BRA `(.L_x_78) ;  /* 0x0000002c00c0d947 */ /* 0x002fec0003800000 */
.L_x_148:
[----:B------:R-:W-:Y:S01]  /*4bd0*/  UIADD3 UR9, UPT, UPT, UR6, 0x30, URZ ;  /* 0x0000003006097890 */ /* 0x000fe2000fffe0ff */
[----:B------:R-:W-:Y:S01]  /*4be0*/  @!P4 IADD3 R2, P0, PT, R30, 0x580, RZ ;  /* 0x000005801e02c810 */ /* 0x000fe20007f1e0ff */
[----:B------:R-:W-:Y:S01]  /*4bf0*/  VOTEU.ALL UP1, P4 ;  /* 0x0000000000ff7886 */ /* 0x000fe20002020000 */
[----:B------:R-:W-:Y:S01]  /*4c00*/  UMOV UR16, 0x0 ;  /* 0x0000000000107882 */ /* 0x000fe20000000000 */
[----:B------:R-:W-:Y:S01]  /*4c10*/  UMOV UR17, 0x10000000 ;  /* 0x1000000000117882 */ /* 0x000fe20000000000 */
[----:B------:R-:W-:Y:S01]  /*4c20*/  @!P4 R2UR UR5, R2 ;  /* 0x000000000205c2ca */ /* 0x000fe200000e0000 */
[----:B-1----:R-:W-:Y:S01]  /*4c30*/  @!P4 IMAD.X R0, RZ, RZ, R31, P0 ;  /* 0x000000ffff00c224 */ /* 0x002fe200000e061f */
[----:B------:R-:W-:Y:S01]  /*4c40*/  @!UP1 ULEA UR8, UR7, UR13, 0xd ;  /* 0x0000000d07089291 */ /* 0x000fe2000f8e68ff */
[----:B------:R-:W-:Y:S01]  /*4c50*/  ISETP.NE.AND P0, PT, R29, 0x2, PT ;  /* 0x000000021d00780c */ /* 0x000fe20003f05270 */
[----:B------:R-:W-:Y:S01]  /*4c60*/  @!UP1 UIADD3 UR10, UPT, UPT, UR10, 0x20, URZ ;  /* 0x000000200a0a9890 */ /* 0x000fe2000fffe0ff */
[----:B------:R-:W-:Y:S01]  /*4c70*/  IMAD.IADD R14, R10, 0x1, R62 ;  /* 0x000000010a0e7824 */ /* 0x000fe200078e023e */
[----:B------:R-:W-:Y:S01]  /*4c80*/  @!P4 R2UR UR4, R0 ;  /* 0x000000000004c2ca */ /* 0x000fe200000e0000 */
[----:B------:R-:W-:Y:S01]  /*4c90*/  @!UP1 UIADD3 UR8, UPT, UPT, UR8, 0x400, URZ ;  /* 0x0000040008089890 */ /* 0x000fe2000fffe0ff */
[----:B------:R-:W-:Y:S01]  /*4ca0*/  SEL R0, RZ, 0x1, P0 ;  /* 0x00000001ff007807 */ /* 0x000fe20000000000 */
[----:B------:R-:W-:Y:S01]  /*4cb0*/  VOTEU.ALL UP1, P4 ;  /* 0x0000000000ff7886 */ /* 0x000fe20002020000 */
[----:B------:R-:W-:Y:S01]  /*4cc0*/  UMOV UR12, UR52 ;  /* 0x00000034000c7c82 */ /* 0x000fe20008000000 */
[----:B------:R-:W-:Y:S01]  /*4cd0*/  @P3 R2UR UR52, R27 ;  /* 0x000000001b3432ca */ /* 0x000fe200000e0000 */
[----:B------:R-:W-:Y:S01]  /*4ce0*/  IMAD.IADD R15, R11, 0x1, R63 ;  /* 0x000000010b0f7824 */ /* 0x000fe200078e023f */
[----:B------:R-:W-:Y:S01]  /*4cf0*/  LOP3.LUT R28, R28, R0, RZ, 0x3c, !PT ;  /* 0x000000001c1c7212 */ /* 0x000fe200078e3cff */
[----:B------:R-:W-:Y:S01]  /*4d00*/  IMAD.U32 R8, RZ, RZ, UR5 ;  /* 0x00000005ff087e24 */ /* 0x000fe2000f8e00ff */
[----:B------:R-:W-:Y:S04]  /*4d10*/  SEL R29, R29, RZ, P0 ;  /* 0x000000ff1d1d7207 */ /* 0x000fe80000000000 */
[----:B------:R-:W-:Y:S01]  /*4d20*/  IMAD.U32 R9, RZ, RZ, UR4 ;  /* 0x00000004ff097e24 */ /* 0x000fe2000f8e00ff */
[----:B------:R-:W-:Y:S01]  /*4d30*/  @!P4 R2UR UR14, R8 ;  /* 0x00000000080ec2ca */ /* 0x000fe200000e0000 */
[----:B------:R-:W-:Y:S03]  /*4d40*/  UPRMT UR4, UR53, 0x654, UR9 ;  /* 0x0000065435047896 */ /* 0x000fe60008000009 */
[----:B------:R-:W-:Y:S11]  /*4d50*/  @!P4 R2UR UR15, R9 ;  /* 0x00000000090fc2ca */ /* 0x000ff600000e0000 */
[----:B------:R-:W-:Y:S02]  /*4d60*/  @!UPT UIADD3 URZ, UPT, UPT, URZ, URZ, URZ ;  /* 0x000000fffffff290 */ /* 0x000fe4000fffe0ff */
[----:B------:R1:W-:Y:S01]  /*4d70*/  @!UP1 UTMALDG.3D [UR8], [UR14], desc[UR16] ;  /* 0x000010080e0095b4 */ /* 0x0003e20008011000 */
[----:B------:R2:W-:Y:S01]  /*4d80*/  @!P4 SYNCS.ARRIVE.TRANS64.RED.A0TR RZ, [UR6+0x30], R25 ;  /* 0x00003019ffffc9a7 */ /* 0x0005e20008300406 */
[----:B------:R-:W-:Y:S01]  /*4d90*/  SYNCS.ARRIVE.TRANS64.RED.A1T0 RZ, [UR4], RZ ;  /* 0x000000ffffff79a7 */ /* 0x000fe20008100404 */
[----:B------:R-:W-:Y:S04]  /*4da0*/  UIADD3 UR4, UPT, UPT, UR7, 0x1, URZ ;  /* 0x0000000107047890 */ /* 0x000fe8000fffe0ff */
[----:B------:R-:W-:Y:S04]  /*4db0*/  UISETP.NE.AND UP1, UPT, UR4, 0x3, UPT ;  /* 0x000000030400788c */ /* 0x000fe8000bf25270 */
[----:B------:R-:W-:Y:S06]  /*4dc0*/  USEL UR5, URZ, 0x1, UP1 ;  /* 0x00000001ff057887 */ /* 0x000fec0008800000 */
[----:B------:R-:W-:Y:S01]  /*4dd0*/  LOP3.LUT R32, R32, UR5, RZ, 0x3c, !PT ;  /* 0x0000000520207c12 */ /* 0x000fe2000f8e3cff */
[----:B-1----:R-:W-:Y:S02]  /*4de0*/  USEL UR8, UR4, URZ, UP1 ;  /* 0x000000ff04087287 */ /* 0x002fe40008800000 */
[----:B------:R-:W-:Y:S01]  /*4df0*/  UPLOP3.LUT UP1, UPT, UPT, UPT, UPT, 0x80, 0x8 ;  /* 0x000000000008789c */ /* 0x000fe20003f2f070 */
[----:B------:R-:W-:Y:S10]  /*4e00*/  @P3 BRA `(.L_x_79) ;  /* 0xfffffff4001c3947 */ /* 0x000ff4000383ffff */
[----:B------:R-:W-:Y:S01]  /*4e10*/  UIADD3 UR13, UPT, UPT, UR13, 0x48, URZ ;  /* 0x000000480d0d7890 */ /* 0x000fe2000fffe0ff */
[----:B------:R-:W-:-:S03]  /*4e20*/  SHF.L.U32 R2, R32, 0x1f, RZ ;  /* 0x0000001f20027819 */ /* 0x000fc600000006ff */
[----:B------:R-:W-:-:S09]  /*4e30*/  ULEA UR4, UR8, UR13, 0x3 ;  /* 0x0000000d08047291 */ /* 0x000fd2000f8e18ff */
[----:B------:R-:W1:Y:S02]  /*4e40*/  SYNCS.PHASECHK.TRANS64.TRYWAIT P0, [UR4], R2 ;  /* 0x00000002ff0075a7 */ /* 0x000e640008001104 */
[----:B-1----:R-:W-:Y:S05]  /*4e50*/  @!P0 BRA `(.L_x_80) ;  /* 0x0000002c00348947 */ /* 0x002fea0003800000 */
.L_x_150:
        /* <DEDUP_REMOVED lines=9> */
.L_x_152:
[----:B------:R-:W-:-:S04]  /*4ef0*/  UIADD3 UR4, UPT, UPT, UR4, 0x1, URZ ;  /* 0x0000000104047890 */ /* 0x000fc8000fffe0ff */
[----:B------:R-:W-:-:S04]  /*4f00*/  UISETP.NE.AND UP0, UPT, UR4, 0x3, UPT ;  /* 0x000000030400788c */ /* 0x000fc8000bf05270 */
[----:B------:R-:W-:Y:S02]  /*4f10*/  USEL UR5, URZ, 0x1, UP0 ;  /* 0x00000001ff057887 */ /* 0x000fe40008000000 */
[----:B------:R-:W-:-:S04]  /*4f20*/  USEL UR4, UR4, URZ, UP0 ;  /* 0x000000ff04047287 */ /* 0x000fc80008000000 */
[----:B------:R-:W-:Y:S01]  /*4f30*/  ULEA UR4, UR4, UR13, 0x3 ;  /* 0x0000000d04047291 */ /* 0x000fe2000f8e18ff */
[----:B-1----:R-:W-:-:S04]  /*4f40*/  LOP3.LUT R2, R32, UR5, RZ, 0x3c, !PT ;  /* 0x0000000520027c12 */ /* 0x002fc8000f8e3cff */
[----:B------:R-:W-:Y:S01]  /*4f50*/  SHF.L.U32 R2, R2, 0x1f, RZ ;  /* 0x0000001f02027819 */ /* 0x000fe200000006ff */
[----:B------:R-:W-:-:S07]  /*4f60*/  IMAD.U32 R0, RZ, RZ, UR4 ;  /* 0x00000004ff007e24 */ /* 0x000fce000f8e00ff */
.L_x_82:
[----:B-1----:R1:W3:Y:S02]  /*4f70*/  SYNCS.PHASECHK.TRANS64.TRYWAIT P0, [R0+URZ], R2 ;  /* 0x00000002000075a7 */ /* 0x0022e400080011ff */
[----:B---3--:R-:W-:Y:S05]  /*4f80*/  @!P0 NANOSLEEP.SYNCS 0x989680 ;  /* 0x009896800000895d */ /* 0x008fea0003900000 */
[----:B------:R-:W3:Y:S02]  /*4f90*/  @!P0 SYNCS.PHASECHK.TRANS64 P0, [R0+URZ], R2 ;  /* 0x00000002000085a7 */ /* 0x000ee400080010ff */
[----:B---3--:R-:W-:Y:S05]  /*4fa0*/  @P0 EXIT ;  /* 0x000000000000094d */ /* 0x008fea0003800000 */
[----:B------:R-:W-:Y:S05]  /*4fb0*/  BRA `(.L_x_82) ;  /* 0xfffffffc00ec7947 */ /* 0x000fea000383ffff */
.L_x_70:
[----:B------:R-:W-:-:S06]  /*4fc0*/  UISETP.GE.AND UP1, UPT, UR10, 0x4, UPT ;  /* 0x000000040a00788c */ /* 0x000fcc000bf26270 */
[----:B------:R-:W-:-:S13]  /*4fd0*/  PLOP3.LUT P0, PT, PT, PT, UP1, 0x80, 0x8 ;  /* 0x000000000008781c */ /* 0x000fda0003f0f018 */
[----:B------:R-:W-:Y:S05]  /*4fe0*/  @!P0 EXIT ;  /* 0x000000000000894d */ /* 0x000fea0003800000 */
[----:B------:R-:W-:Y:S01]  /*4ff0*/  BAR.SYNC.DEFER_BLOCKING 0x6, 0xa0 ;  /* 0x0182800000007b1d */ /* 0x000fe20000010000 */
[C---:B------:R-:W-:Y:S01]  /*5000*/  IMAD.SHL.U32 R4, R75.reuse, 0x20, RZ ;  /* 0x000000204b047824 */ /* 0x040fe200078e00ff */
[C---:B------:R-:W-:Y:S01]  /*5010*/  R2P PR, R75.reuse, 0x6 ;  /* 0x000000064b007804 */ /* 0x040fe20000000000 */
[C---:B------:R-:W-:Y:S02]  /*5020*/  IMAD.SHL.U32 R68, R75.reuse, 0x4, RZ ;  /* 0x000000044b447824 */ /* 0x040fe400078e00ff */
[C---:B------:R-:W-:Y:S01]  /*5030*/  IMAD.U32 R32, R75.reuse, 0x10000, RZ ;  /* 0x000100004b207824 */ /* 0x040fe200078e00ff */
[----:B------:R-:W-:Y:S02]  /*5040*/  UMOV UR36, 0x400 ;  /* 0x0000040000247882 */ /* 0x000fe40000000000 */
[----:B------:R-:W1:Y:S01]  /*5050*/  LDC R67, c[0x0][0x370] ;  /* 0x0000dc00ff437b82 */ /* 0x000e620000000800 */
[----:B------:R-:W-:Y:S01]  /*5060*/  ULEA UR36, UR53, UR36, 0x18 ;  /* 0x0000002435247291 */ /* 0x000fe2000f8ec0ff */
[C---:B------:R-:W-:Y:S01]  /*5070*/  LOP3.LUT R3, R4.reuse, 0xe0, RZ, 0xc0, !PT ;  /* 0x000000e004037812 */ /* 0x040fe200078ec0ff */
[----:B------:R-:W-:Y:S01]  /*5080*/  IMAD.SHL.U32 R2, R75, 0x10, RZ ;  /* 0x000000104b027824 */ /* 0x000fe200078e00ff */
[----:B------:R-:W-:Y:S01]  /*5090*/  LOP3.LUT R4, R4, 0x100, RZ, 0xc0, !PT ;  /* 0x0000010004047812 */ /* 0x000fe200078ec0ff */
[----:B------:R-:W-:Y:S01]  /*50a0*/  IMAD.MOV.U32 R74, RZ, RZ, 0x8 ;  /* 0x00000008ff4a7424 */ /* 0x000fe200078e00ff */
[----:B------:R-:W-:Y:S01]  /*50b0*/  LOP3.LUT R68, R3, 0x1c, R68, 0xf8, !PT ;  /* 0x0000001c03447812 */ /* 0x000fe200078ef844 */
[----:B------:R-:W-:Y:S01]  /*50c0*/  IMAD.MOV.U32 R73, RZ, RZ, 0x10 ;  /* 0x00000010ff497424 */ /* 0x000fe200078e00ff */
[----:B------:R-:W2:Y:S01]  /*50d0*/  LDC R28, c[0x0][0xb0c] ;  /* 0x0002c300ff1c7b82 */ /* 0x000ea20000000800 */
[----:B------:R-:W-:Y:S01]  /*50e0*/  SHF.R.U32.HI R3, RZ, 0x2, R75 ;  /* 0x00000002ff037819 */ /* 0x000fe2000001164b */
[----:B------:R-:W-:Y:S01]  /*50f0*/  IMAD.MOV.U32 R31, RZ, RZ, RZ ;  /* 0x000000ffff1f7224 */ /* 0x000fe200078e00ff */
[----:B------:R-:W-:Y:S01]  /*5100*/  LOP3.LUT R32, R32, 0x600000, RZ, 0xc0, !PT ;  /* 0x0060000020207812 */ /* 0x000fe200078ec0ff */
[----:B------:R-:W-:Y:S01]  /*5110*/  IMAD.MOV.U32 R72, RZ, RZ, RZ ;  /* 0x000000ffff487224 */ /* 0x000fe200078e00ff */
[----:B------:R-:W-:Y:S01]  /*5120*/  LOP3.LUT R2, R4, 0x600, R2, 0xf8, !PT ;  /* 0x0000060004027812 */ /* 0x000fe200078ef802 */
[----:B------:R-:W-:Y:S01]  /*5130*/  IMAD.MOV.U32 R78, RZ, RZ, RZ ;  /* 0x000000ffff4e7224 */ /* 0x000fe200078e00ff */
[----:B------:R-:W-:Y:S01]  /*5140*/  LOP3.LUT R68, R68, 0x4, R3, 0x78, !PT ;  /* 0x0000000444447812 */ /* 0x000fe200078e7803 */
[----:B------:R-:W4:Y:S01]  /*5150*/  LDC R65, c[0x0][0xb20] ;  /* 0x0002c800ff417b82 */ /* 0x000f220000000800 */
[----:B------:R-:W3:Y:S01]  /*5160*/  LDS R0, [UR36+0x120] ;  /* 0x00012024ff007984 */ /* 0x000ee20008000800 */
[----:B------:R-:W-:Y:S01]  /*5170*/  LOP3.LUT R75, R75, 0x60, RZ, 0xc0, !PT ;  /* 0x000000604b4b7812 */ /* 0x000fe200078ec0ff */
[----:B------:R-:W-:Y:S01]  /*5180*/  IMAD.MOV.U32 R71, RZ, RZ, RZ ;  /* 0x000000ffff477224 */ /* 0x000fe200078e00ff */
[----:B------:R-:W-:Y:S01]  /*5190*/  LOP3.LUT R68, R2, R68, RZ, 0xfc, !PT ;  /* 0x0000004402447212 */ /* 0x000fe200078efcff */
[----:B------:R-:W1:Y:S01]  /*51a0*/  LDCU.64 UR56, c[0x0][0x348] ;  /* 0x00006900ff3877ac */ /* 0x000e620008000a00 */
[----:B------:R-:W-:-:S02]  /*51b0*/  SEL R74, R74, 0xfffffff8, !P1 ;  /* 0xfffffff84a4a7807 */ /* 0x000fc40004800000 */
[----:B------:R-:W1:Y:S01]  /*51c0*/  LDC R27, c[0x0][0xb30] ;  /* 0x0002cc00ff1b7b82 */ /* 0x000e620000000800 */
[----:B------:R-:W-:Y:S01]  /*51d0*/  SEL R73, R73, 0xfffffff0, !P2 ;  /* 0xfffffff049497807 */ /* 0x000fe20005000000 */
[----:B------:R-:W1:Y:S01]  /*51e0*/  LDCU.64 UR48, c[0x0][0x888] ;  /* 0x00011100ff3077ac */ /* 0x000e620008000a00 */
[----:B------:R-:W1:Y:S05]  /*51f0*/  LDCU.64 UR50, c[0x0][0x890] ;  /* 0x00011200ff3277ac */ /* 0x000e6a0008000a00 */
[----:B------:R-:W1:Y:S01]  /*5200*/  LDC.64 R60, c[0x0][0xb10] ;  /* 0x0002c400ff3c7b82 */ /* 0x000e620000000a00 */
[----:B------:R-:W-:Y:S01]  /*5210*/  UMOV UR42, 0x1 ;  /* 0x00000001002a7882 */ /* 0x000fe20000000000 */
[----:B------:R-:W-:Y:S01]  /*5220*/  UMOV UR37, URZ ;  /* 0x000000ff00257c82 */ /* 0x000fe20008000000 */
[----:B------:R-:W-:Y:S01]  /*5230*/  UIADD3 UR54, UPT, UPT, UR36, 0x400, URZ ;  /* 0x0000040024367890 */ /* 0x000fe2000fffe0ff */
[----:B------:R-:W-:Y:S01]  /*5240*/  UMOV UR41, URZ ;  /* 0x000000ff00297c82 */ /* 0x000fe20008000000 */
[----:B------:R-:W-:-:S03]  /*5250*/  UMOV UR40, URZ ;  /* 0x000000ff00287c82 */ /* 0x000fc60008000000 */
[----:B------:R-:W1:Y:S08]  /*5260*/  LDC.64 R24, c[0x0][0xb18] ;  /* 0x0002c600ff187b82 */ /* 0x000e700000000a00 */
[----:B------:R-:W1:Y:S08]  /*5270*/  LDC.64 R22, c[0x0][0xb28] ;  /* 0x0002ca00ff167b82 */ /* 0x000e700000000a00 */
[----:B------:R-:W1:Y:S01]  /*5280*/  LDC.64 R58, c[0x0][0x8b0] ;  /* 0x00022c00ff3a7b82 */ /* 0x000e620000000a00 */
[----:B---3--:R-:W-:-:S07]  /*5290*/  IMAD.IADD R32, R0, 0x1, R32 ;  /* 0x0000000100207824 */ /* 0x008fce00078e0220 */
[----:B------:R-:W3:Y:S08]  /*52a0*/  LDC.64 R56, c[0x0][0x8a8] ;  /* 0x00022a00ff387b82 */ /* 0x000ef00000000a00 */
[----:B--2-4-:R-:W1:Y:S02]  /*52b0*/  LDC R66, c[0x0][0x374] ;  /* 0x0000dd00ff427b82 */ /* 0x014e640000000800 */
.L_x_113:
[C---:B------:R-:W-:Y:S02]  /*52c0*/  LEA R0, R78.reuse, UR36, 0x3 ;  /* 0x000000244e007c11 */ /* 0x040fe4000f8e18ff */
[----:B------:R-:W-:Y:S02]  /*52d0*/  SHF.L.U32 R2, R71, 0x1f, RZ ;  /* 0x0000001f47027819 */ /* 0x000fe400000006ff */
[----:B------:R-:W-:Y:S02]  /*52e0*/  LEA R16, R78, UR36, 0x4 ;  /* 0x000000244e107c11 */ /* 0x000fe4000f8e20ff */
[----:B------:R-:W2:Y:S02]  /*52f0*/  SYNCS.PHASECHK.TRANS64.TRYWAIT P0, [R0+URZ+0x70], R2 ;  /* 0x00007002000075a7 */ /* 0x000ea400080011ff */
[----:B--2---:R-:W-:Y:S05]  /*5300*/  @!P0 BRA `(.L_x_83) ;  /* 0x0000002800388947 */ /* 0x004fea0003800000 */
.L_x_153:
[----:B------:R-:W4:Y:S01]  /*5310*/  LDC.64 R10, c[0x0][0xb10] ;  /* 0x0002c400ff0a7b82 */ /* 0x000f220000000a00 */
[----:B------:R-:W3:Y:S01]  /*5320*/  LDS.128 R16, [R16+0x100] ;  /* 0x0001000010107984 */ /* 0x000ee20000000c00 */
[----:B-1----:R-:W-:Y:S01]  /*5330*/  ISETP.NE.AND P1, PT, R27, 0x1, PT ;  /* 0x000000011b00780c */ /* 0x002fe20003f25270 */
[----:B--2---:R-:W-:Y:S01]  /*5340*/  VIADD R0, R0, 0x80 ;  /* 0x0000008000007836 */ /* 0x004fe20000000000 */
[----:B------:R-:W-:Y:S04]  /*5350*/  ISETP.GE.AND P0, PT, R26, 0x1, PT ;  /* 0x000000011a00780c */ /* 0x000fe80003f06270 */
[----:B------:R-:W1:Y:S01]  /*5360*/  LDC.64 R8, c[0x0][0xb18] ;  /* 0x0002c600ff087b82 */ /* 0x000e620000000a00 */
[----:B------:R-:W-:Y:S01]  /*5370*/  PRMT R0, RZ, 0x654, R0 ;  /* 0x00000654ff007816 */ /* 0x000fe20000000000 */
[----:B------:R-:W-:Y:S01]  /*5380*/  @!PT LDS RZ, [RZ] ;  /* 0x00000000fffff984 */ /* 0x000fe20000000800 */
[----:B------:R-:W-:Y:S01]  /*5390*/  @!PT LDS RZ, [RZ] ;  /* 0x00000000fffff984 */ /* 0x000fe20000000800 */
[----:B------:R-:W-:Y:S01]  /*53a0*/  @!PT LDS RZ, [RZ] ;  /* 0x00000000fffff984 */ /* 0x000fe20000000800 */
[----:B------:R-:W-:Y:S01]  /*53b0*/  @!PT LDS RZ, [RZ] ;  /* 0x00000000fffff984 */ /* 0x000fe20000000800 */
[----:B------:R2:W-:Y:S06]  /*53c0*/  MEMBAR.ALL.CTA ;  /* 0x0000000000007992 */ /* 0x0005ec0000008000 */
[----:B--2---:R-:W2:Y:S01]  /*53d0*/  FENCE.VIEW.ASYNC.S ;  /* 0x00000000000073c6 */ /* 0x004ea20000000000 */
[----:B------:R-:W1:Y:S08]  /*53e0*/  @!P1 LDC R12, c[0x0][0xb20] ;  /* 0x0002c800ff0c9b82 */ /* 0x000e700000000800 */
[----:B------:R-:W1:Y:S01]  /*53f0*/  @!P1 LDC R7, c[0x0][0xb0c] ;  /* 0x0002c300ff079b82 */ /* 0x000e620000000800 */
[----:B--2---:R2:W-:Y:S01]  /*5400*/  SYNCS.ARRIVE.TRANS64.RED.A1T0 RZ, [R0+URZ], RZ ;  /* 0x000000ff00ff79a7 */ /* 0x0045e200081004ff */
[----:B---3--:R-:W-:Y:S04]  /*5410*/  LOP3.LUT P4, RZ, R18, 0x1, RZ, 0xc0, !PT ;  /* 0x0000000112ff7812 */ /* 0x008fe8000788c0ff */
[----:B------:R-:W-:Y:S09]  /*5420*/  P2R R76, PR, RZ, 0x10 ;  /* 0x00000010ff4c7803 */ /* 0x000ff20000000000 */
[----:B------:R-:W-:Y:S02]  /*5430*/  @P4 MOV R30, R16 ;  /* 0x00000010001e4202 */ /* 0x000fe40000000f00 */
[----:B------:R-:W-:Y:S01]  /*5440*/  @P4 LOP3.LUT R29, R17, 0xffff, RZ, 0xc0, !PT ;  /* 0x0000ffff111d4812 */ /* 0x000fe200078ec0ff */
[----:B--2-4-:R-:W-:Y:S06]  /*5450*/  @!P0 BRA `(.L_x_84) ;  /* 0x0000000000a48947 */ /* 0x014fec0003800000 */
[----:B------:R-:W-:Y:S01]  /*5460*/  IMAD.HI.U32 R0, R66, R25, RZ ;  /* 0x0000001942007227 */ /* 0x000fe200078e00ff */
[----:B------:R-:W-:Y:S02]  /*5470*/  ISETP.NE.AND P0, PT, R24, 0x1, PT ;  /* 0x000000011800780c */ /* 0x000fe40003f05270 */
[----:B------:R-:W-:Y:S01]  /*5480*/  ISETP.NE.AND P2, PT, R26, 0x1, PT ;  /* 0x000000011a00780c */ /* 0x000fe20003f45270 */
[----:B------:R-:W-:Y:S01]  /*5490*/  IMAD.HI.U32 R4, R67, R60, RZ ;  /* 0x0000003c43047227 */ /* 0x000fe200078e00ff */
[----:B------:R-:W-:Y:S02]  /*54a0*/  SHF.R.U32.HI R0, RZ, R65, R0 ;  /* 0x00000041ff007219 */ /* 0x000fe40000011600 */
[----:B------:R-:W-:Y:S01]  /*54b0*/  ISETP.NE.AND P3, PT, R28, 0x1, PT ;  /* 0x000000011c00780c */ /* 0x000fe20003f65270 */
[----:B------:R-:W-:Y:S01]  /*54c0*/  IMAD.HI.U32 R6, R29, R25, RZ ;  /* 0x000000191d067227 */ /* 0x000fe200078e00ff */
[-C--:B------:R-:W-:Y:S02]  /*54d0*/  SHF.R.U32.HI R4, RZ, R61.reuse, R4 ;  /* 0x0000003dff047219 */ /* 0x080fe40000011604 */
[----:B------:R-:W-:Y:S01]  /*54e0*/  SEL R0, R66, R0, !P0 ;  /* 0x0000000042007207 */ /* 0x000fe20004000000 */
[----:B------:R-:W-:Y:S01]  /*54f0*/  IMAD.HI.U32 R5, R30, R60, RZ ;  /* 0x0000003c1e057227 */ /* 0x000fe200078e00ff */
[----:B------:R-:W-:Y:S03]  /*5500*/  SEL R4, R67, R4, !P3 ;  /* 0x0000000443047207 */ /* 0x000fe60005800000 */
[-C--:B------:R-:W-:Y:S01]  /*5510*/  IMAD.HI.U32 R3, R0, R22.reuse, RZ ;  /* 0x0000001600037227 */ /* 0x080fe200078e00ff */
[----:B------:R-:W-:Y:S03]  /*5520*/  SHF.R.U32.HI R5, RZ, R61, R5 ;  /* 0x0000003dff057219 */ /* 0x000fe60000011605 */
[----:B------:R-:W-:Y:S01]  /*5530*/  IMAD.HI.U32 R2, R4, R22, RZ ;  /* 0x0000001604027227 */ /* 0x000fe200078e00ff */
[----:B------:R-:W-:Y:S02]  /*5540*/  @P2 SHF.R.U32.HI R0, RZ, R23, R3 ;  /* 0x00000017ff002219 */ /* 0x000fe40000011603 */
[----:B------:R-:W-:Y:S02]  /*5550*/  SHF.R.U32.HI R3, RZ, R65, R6 ;  /* 0x00000041ff037219 */ /* 0x000fe40000011606 */
[----:B------:R-:W-:Y:S01]  /*5560*/  @P2 SHF.R.U32.HI R4, RZ, R23, R2 ;  /* 0x00000017ff042219 */ /* 0x000fe20000011602 */
[----:B------:R-:W-:Y:S01]  /*5570*/  IMAD R0, R26, R0, RZ ;  /* 0x000000001a007224 */ /* 0x000fe200078e02ff */
[----:B------:R-:W-:Y:S02]  /*5580*/  SEL R3, R29, R3, !P0 ;  /* 0x000000031d037207 */ /* 0x000fe40004000000 */
[----:B------:R-:W-:Y:S01]  /*5590*/  SEL R2, R30, R5, !P3 ;  /* 0x000000051e027207 */ /* 0x000fe20005800000 */
[----:B------:R-:W-:Y:S01]  /*55a0*/  IMAD R5, R26, R4, RZ ;  /* 0x000000041a057224 */ /* 0x000fe200078e02ff */
[C---:B------:R-:W-:Y:S01]  /*55b0*/  ISETP.GE.AND P0, PT, R3.reuse, R0, PT ;  /* 0x000000000300720c */ /* 0x040fe20003f06270 */
[C---:B------:R-:W-:Y:S03]  /*55c0*/  IMAD.HI.U32 R0, R3.reuse, R22, RZ ;  /* 0x0000001603007227 */ /* 0x040fe600078e00ff */
[C---:B------:R-:W-:Y:S02]  /*55d0*/  ISETP.GE.OR P0, PT, R2.reuse, R5, P0 ;  /* 0x000000050200720c */ /* 0x040fe40000706670 */
[----:B------:R-:W-:Y:S04]  /*55e0*/  SHF.R.U32.HI R0, RZ, R23, R0 ;  /* 0x00000017ff007219 */ /* 0x000fe80000011600 */
[C---:B------:R-:W-:Y:S05]  /*55f0*/  SEL R6, R3.reuse, R0, !P2 ;  /* 0x0000000003067207 */ /* 0x040fea0005000000 */
        /* <DEDUP_REMOVED lines=14> */
[----:B------:R-:W-:Y:S07]  /*56e0*/  IMAD R29, R3, R24, R29 ;  /* 0x00000018031d7224 */ /* 0x000fee00078e021d */
.L_x_84:
[----:B-1----:R-:W-:Y:S01]  /*56f0*/  @!P1 ISETP.NE.AND P0, PT, R8, 0x1, PT ;  /* 0x000000010800980c */ /* 0x002fe20003f05270 */
[----:B------:R-:W-:Y:S01]  /*5700*/  @!P1 IMAD.HI.U32 R0, R30, R10, RZ ;  /* 0x0000000a1e009227 */ /* 0x000fe200078e00ff */
[----:B------:R-:W-:Y:S01]  /*5710*/  @!P1 ISETP.NE.AND P2, PT, R7, 0x1, PT ;  /* 0x000000010700980c */ /* 0x000fe20003f45270 */
[----:B------:R-:W-:Y:S01]  /*5720*/  ULOP3.LUT UP0, URZ, UR54, 0x3f0, URZ, 0xc0, !UPT ;  /* 0x000003f036ff7892 */ /* 0x000fe2000f80c0ff */
[----:B------:R-:W-:Y:S01]  /*5730*/  R2UR UR5, R15 ;  /* 0x000000000f0572ca */ /* 0x000fe200000e0000 */
[C---:B------:R-:W-:Y:S01]  /*5740*/  @!P1 IMAD.HI.U32 R2, R29.reuse, R9, RZ ;  /* 0x000000091d029227 */ /* 0x040fe200078e00ff */
[----:B------:R-:W-:Y:S02]  /*5750*/  @!P1 SHF.R.U32.HI R0, RZ, R11, R0 ;  /* 0x0000000bff009219 */ /* 0x000fe40000011600 */
[----:B------:R-:W-:Y:S01]  /*5760*/  R2UR UR4, R14 ;  /* 0x000000000e0472ca */ /* 0x000fe200000e0000 */
[----:B------:R-:W-:Y:S01]  /*5770*/  VIADD R78, R78, 0x1 ;  /* 0x000000014e4e7836 */ /* 0x000fe20000000000 */
[----:B------:R-:W-:Y:S02]  /*5780*/  @!P1 SHF.R.U32.HI R2, RZ, R12, R2 ;  /* 0x0000000cff029219 */ /* 0x000fe40000011602 */
[----:B------:R-:W-:Y:S02]  /*5790*/  @!P1 SEL R3, R30, R0, !P2 ;  /* 0x000000001e039207 */ /* 0x000fe40005000000 */
[----:B------:R-:W-:Y:S02]  /*57a0*/  @!P1 SEL R2, R29, R2, !P0 ;  /* 0x000000021d029207 */ /* 0x000fe40004000000 */
[----:B------:R-:W-:Y:S01]  /*57b0*/  @P4 SHF.R.U32.HI R70, RZ, 0x10, R17 ;  /* 0x00000010ff464819 */ /* 0x000fe20000011611 */
[----:B------:R-:W-:Y:S02]  /*57c0*/  USHF.L.U32 UR46, UR5, 0x6, URZ ;  /* 0x00000006052e7899 */ /* 0x000fe400080006ff */
[----:B------:R-:W-:Y:S02]  /*57d0*/  @!P1 IMAD.IADD R0, R2, 0x1, -R3 ;  /* 0x0000000102009824 */ /* 0x000fe400078e0a03 */
[----:B------:R-:W-:Y:S01]  /*57e0*/  @!P1 IMAD.IADD R2, R3, 0x1, -R2 ;  /* 0x0000000103029824 */ /* 0x000fe200078e0a02 */
[----:B------:R-:W-:Y:S01]  /*57f0*/  USHF.L.U32 UR45, UR4, 0x6, URZ ;  /* 0x00000006042d7899 */ /* 0x000fe200080006ff */
[----:B------:R-:W-:Y:S02]  /*5800*/  @!P1 IMAD R30, R0, R7, R30 ;  /* 0x00000007001e9224 */ /* 0x000fe400078e021e */
[----:B------:R-:W-:Y:S01]  /*5810*/  @!P1 IMAD R29, R2, R8, R29 ;  /* 0x00000008021d9224 */ /* 0x000fe200078e021d */
[----:B------:R-:W-:Y:S08]  /*5820*/  BRA.U !UP0, `(.L_x_85) ;  /* 0x00000001087c7547 */ /* 0x000ff0000b800000 */
[----:B------:R-:W1:Y:S01]  /*5830*/  LDCU.64 UR8, c[0x4][0x80] ;  /* 0x01001000ff0877ac */ /* 0x000e620008000a00 */
[----:B------:R-:W-:Y:S01]  /*5840*/  MOV R2, 0x0 ;  /* 0x0000000000027802 */ /* 0x000fe20000000f00 */
[----:B------:R-:W-:Y:S02]  /*5850*/  HFMA2 R12, -RZ, RZ, 0, 5.9604644775390625e-08 ;  /* 0x00000001ff0c7431 */ /* 0x000fe400000001ff */
[----:B------:R-:W-:Y:S01]  /*5860*/  IMAD.MOV.U32 R8, RZ, RZ, 0x70 ;  /* 0x00000070ff087424 */ /* 0x000fe200078e00ff */
[----:B------:R2:W3:Y:S01]  /*5870*/  LDC.64 R14, c[0x4][R2] ;  /* 0x01000000020e7b82 */ /* 0x0004e20000000a00 */
[----:B------:R-:W4:Y:S01]  /*5880*/  LDCU.64 UR6, c[0x4][0x88] ;  /* 0x01001100ff0677ac */ /* 0x000f220008000a00 */
[----:B------:R-:W-:Y:S01]  /*5890*/  IMAD.MOV.U32 R13, RZ, RZ, RZ ;  /* 0x000000ffff0d7224 */ /* 0x000fe200078e00ff */
[----:B------:R-:W2:Y:S01]  /*58a0*/  LDCU.64 UR4, c[0x4][0x8] ;  /* 0x01000100ff0477ac */ /* 0x000ea20008000a00 */
[----:B-1----:R-:W-:Y:S01]  /*58b0*/  MOV R5, UR9 ;  /* 0x0000000900057c02 */ /* 0x002fe20008000f00 */
[----:B------:R-:W-:Y:S01]  /*58c0*/  IMAD.U32 R4, RZ, RZ, UR8 ;  /* 0x00000008ff047e24 */ /* 0x000fe2000f8e00ff */
[----:B----4-:R-:W-:Y:S01]  /*58d0*/  MOV R7, UR7 ;  /* 0x0000000700077c02 */ /* 0x010fe20008000f00 */
[----:B------:R-:W-:Y:S01]  /*58e0*/  IMAD.U32 R6, RZ, RZ, UR6 ;  /* 0x00000006ff067e24 */ /* 0x000fe2000f8e00ff */
[----:B--2---:R-:W-:Y:S01]  /*58f0*/  MOV R11, UR5 ;  /* 0x00000005000b7c02 */ /* 0x004fe20008000f00 */
[----:B------:R-:W-:Y:S02]  /*5900*/  IMAD.U32 R10, RZ, RZ, UR4 ;  /* 0x00000004ff0a7e24 */ /* 0x000fe4000f8e00ff */
[----:B------:R-:W-:Y:S07]  /*5910*/  LEPC R20, `(.L_x_86) ;  /* 0x000000001014794e */ /* 0x000fee0000000000 */
[----:B---3-5:R-:W-:Y:S05]  /*5920*/  CALL.ABS.NOINC R14 ;  /* 0x000000000e007343 */ /* 0x028fea0003c00000 */
.L_x_86:
[----:B------:R-:W1:Y:S01]  /*5930*/  LDCU.64 UR8, c[0x4][0x80] ;  /* 0x01001000ff0877ac */ /* 0x000e620008000a00 */
[----:B------:R-:W2:Y:S01]  /*5940*/  LDC.64 R2, c[0x4][R2] ;  /* 0x0100000002027b82 */ /* 0x000ea20000000a00 */
[----:B------:R-:W-:Y:S02]  /*5950*/  HFMA2 R12, -RZ, RZ, 0, 5.9604644775390625e-08 ;  /* 0x00000001ff0c7431 */ /* 0x000fe400000001ff */
[----:B------:R-:W-:Y:S02]  /*5960*/  IMAD.MOV.U32 R8, RZ, RZ, 0x70 ;  /* 0x00000070ff087424 */ /* 0x000fe400078e00ff */
[----:B------:R-:W-:Y:S01]  /*5970*/  IMAD.MOV.U32 R13, RZ, RZ, RZ ;  /* 0x000000ffff0d7224 */ /* 0x000fe200078e00ff */
[----:B------:R-:W3:Y:S01]  /*5980*/  LDCU.64 UR6, c[0x4][0x88] ;  /* 0x01001100ff0677ac */ /* 0x000ee20008000a00 */
[----:B------:R-:W4:Y:S01]  /*5990*/  LDCU.64 UR4, c[0x4][0x8] ;  /* 0x01000100ff0477ac */ /* 0x000f220008000a00 */
[----:B-1----:R-:W-:Y:S02]  /*59a0*/  MOV R4, UR8 ;  /* 0x0000000800047c02 */ /* 0x002fe40008000f00 */
[----:B------:R-:W-:Y:S02]  /*59b0*/  MOV R5, UR9 ;  /* 0x0000000900057c02 */ /* 0x000fe40008000f00 */
[----:B---3--:R-:W-:Y:S01]  /*59c0*/  MOV R7, UR7 ;  /* 0x0000000700077c02 */ /* 0x008fe20008000f00 */
[----:B------:R-:W-:Y:S01]  /*59d0*/  IMAD.U32 R6, RZ, RZ, UR6 ;  /* 0x00000006ff067e24 */ /* 0x000fe2000f8e00ff */
[----:B----4-:R-:W-:Y:S01]  /*59e0*/  MOV R11, UR5 ;  /* 0x00000005000b7c02 */ /* 0x010fe20008000f00 */
[----:B------:R-:W-:Y:S02]  /*59f0*/  IMAD.U32 R10, RZ, RZ, UR4 ;  /* 0x00000004ff0a7e24 */ /* 0x000fe4000f8e00ff */
[----:B------:R-:W-:Y:S07]  /*5a00*/  LEPC R20, `(.L_x_85) ;  /* 0x000000001014794e */ /* 0x000fee0000000000 */
[----:B--2---:R-:W-:Y:S05]  /*5a10*/  CALL.ABS.NOINC R2 ;  /* 0x0000000002007343 */ /* 0x004fea0003c00000 */
.L_x_85:
[----:B------:R-:W-:Y:S01]  /*5a20*/  ISETP.NE.U32.AND P4, PT, R58, RZ, PT ;  /* 0x000000ff3a00720c */ /* 0x000fe20003f85070 */
[----:B------:R-:W-:Y:S01]  /*5a30*/  UISETP.NE.AND UP2, UPT, UR43, URZ, UPT ;  /* 0x000000ff2b00728c */ /* 0x000fe2000bf45270 */
[----:B------:R-:W-:Y:S01]  /*5a40*/  ISETP.NE.U32.AND P2, PT, RZ, UR48, PT ;  /* 0x00000030ff007c0c */ /* 0x000fe2000bf45070 */
[----:B------:R-:W-:Y:S01]  /*5a50*/  UISETP.NE.U32.AND UP1, UPT, UR50, URZ, UPT ;  /* 0x000000ff3200728c */ /* 0x000fe2000bf25070 */
[----:B------:R-:W-:Y:S01]  /*5a60*/  ISETP.NE.AND.EX P4, PT, R59, RZ, PT, P4 ;  /* 0x000000ff3b00720c */ /* 0x000fe20003f85340 */
[----:B------:R-:W-:Y:S01]  /*5a70*/  UPLOP3.LUT UP0, UPT, UPT, UPT, UPT, 0x40, 0x4 ;  /* 0x000000000004789c */ /* 0x000fe20003f0e870 */
[----:B------:R-:W-:Y:S01]  /*5a80*/  ISETP.NE.AND.EX P2, PT, RZ, UR49, PT, P2 ;  /* 0x00000031ff007c0c */ /* 0x000fe2000bf45320 */
[----:B------:R-:W-:Y:S01]  /*5a90*/  UISETP.NE.AND.EX UP1, UPT, UR51, URZ, UPT, UP1 ;  /* 0x000000ff3300728c */ /* 0x000fe2000bf25310 */
[----:B------:R-:W-:Y:S04]  /*5aa0*/  PLOP3.LUT P1, PT, PT, PT, UP2, 0x80, 0x8 ;  /* 0x000000000008781c */ /* 0x000fe80003f2f028 */
[----:B------:R-:W-:Y:S06]  /*5ab0*/  @UP2 UPLOP3.LUT UP0, UPT, UPT, UPT, UP1, 0x80, 0x8 ;  /* 0x000000000008289c */ /* 0x000fec0003f0f010 */
[----:B------:R-:W-:Y:S01]  /*5ac0*/  PLOP3.LUT P0, PT, PT, PT, UP0, 0x80, 0x8 ;  /* 0x000000000008781c */ /* 0x000fe20003f0f008 */
[----:B------:R-:W-:Y:S01]  /*5ad0*/  @!UPT UIADD3 URZ, UPT, UPT, URZ, URZ, URZ ;  /* 0x000000fffffff290 */ /* 0x000fe2000fffe0ff */
[----:B------:R-:W-:Y:S11]  /*5ae0*/  BRA.U !UP1, `(.L_x_87) ;  /* 0x0000000109387547 */ /* 0x000ff6000b800000 */
[----:B------:R-:W-:Y:S01]  /*5af0*/  UISETP.NE.U32.AND UP0, UPT, UR48, URZ, UPT ;  /* 0x000000ff3000728c */ /* 0x000fe2000bf05070 */
[----:B------:R-:W-:Y:S02]  /*5b00*/  HFMA2 R0, -RZ, RZ, 0, 5.9604644775390625e-08 ;  /* 0x00000001ff007431 */ /* 0x000fe400000001ff */
[----:B------:R-:W-:Y:S01]  /*5b10*/  IMAD.MOV.U32 R64, RZ, RZ, 0x1 ;  /* 0x00000001ff407424 */ /* 0x000fe200078e00ff */
[----:B------:R-:W-:Y:S06]  /*5b20*/  UISETP.NE.AND.EX UP0, UPT, UR49, URZ, UPT, UP0 ;  /* 0x000000ff3100728c */ /* 0x000fec000bf05300 */
[----:B------:R-:W-:Y:S05]  /*5b30*/  PLOP3.LUT P3, PT, PT, PT, UP0, 0x80, 0x8 ;  /* 0x000000000008781c */ /* 0x000fea0003f6f008 */
[----:B------:R-:W1:Y:S01]  /*5b40*/  @UP0 LDCU.64 UR4, c[0x0][0x888] ;  /* 0x00011100ff0407ac */ /* 0x000e620008000a00 */
[----:B------:R-:W-:Y:S07]  /*5b50*/  @UP0 UIMAD UR6, UR52, UR50, URZ ;  /* 0x00000032340602a4 */ /* 0x000fee000f8e02ff */
[----:B------:R-:W-:Y:S01]  /*5b60*/  @!P3 PRMT R64, R0, 0x7610, R64 ;  /* 0x000076100040b816 */ /* 0x000fe20000000040 */
[----:B-1----:R-:W-:Y:S06]  /*5b70*/  @UP0 UIMAD.WIDE UR4, UR6, 0x4, UR4 ;  /* 0x00000004060408a5 */ /* 0x002fec000f8e0204 */
[----:B------:R-:W-:Y:S01]  /*5b80*/  IMAD.U32 R2, RZ, RZ, UR4 ;  /* 0x00000004ff027e24 */ /* 0x000fe2000f8e00ff */
[----:B------:R-:W-:Y:S04]  /*5b90*/  MOV R3, UR5 ;  /* 0x0000000500037c02 */ /* 0x000fe80008000f00 */
[----:B------:R-:W1:Y:S01]  /*5ba0*/  @!UP0 LDCU UR4, c[0x0][0x880] ;  /* 0x00011000ff0487ac */ /* 0x000e620008000800 */
[----:B-----5:R2:W5:Y:S02]  /*5bb0*/  @P3 LDG.E R35, desc[UR58][R2.64] ;  /* 0x0000003a02233981 */ /* 0x020564000c1e1900 */
[----:B-12---:R-:W-:Y:S02]  /*5bc0*/  @!P3 IMAD.U32 R35, RZ, RZ, UR4 ;  /* 0x00000004ff23be24 */ /* 0x006fe4000f8e00ff */
.L_x_87:
[----:B------:R-:W-:Y:S05]  /*5bd0*/  @!P4 BRA `(.L_x_88) ;  /* 0x000000000020c947 */ /* 0x000fea0003800000 */
[----:B------:R-:W-:Y:S04]  /*5be0*/  ISETP.NE.U32.AND P3, PT, R56, RZ, PT ;  /* 0x000000ff3800720c */ /* 0x000fe80003f65070 */
[----:B------:R-:W-:Y:S11]  /*5bf0*/  ISETP.NE.AND.EX P3, PT, R57, RZ, PT, P3 ;  /* 0x000000ff3900720c */ /* 0x000ff60003f65330 */
[----:B------:R-:W-:Y:S02]  /*5c00*/  @!UPT UIADD3 URZ, UPT, UPT, URZ, URZ, URZ ;  /* 0x000000fffffff290 */ /* 0x000fe4000fffe0ff */
[----:B------:R-:W1:Y:S01]  /*5c10*/  @P3 LDC.64 R2, c[0x0][0x8a8] ;  /* 0x00022a00ff023b82 */ /* 0x000e620000000a00 */
[----:B------:R-:W-:Y:S04]  /*5c20*/  @P3 IMAD R0, R58, UR52, RZ ;  /* 0x000000343a003c24 */ /* 0x000fe8000f8e02ff */
[----:B-1----:R-:W-:Y:S05]  /*5c30*/  @P3 IMAD.WIDE R2, R0, 0x4, R2 ;  /* 0x0000000400023825 */ /* 0x002fea00078e0202 */
[----:B-----5:R1:W5:Y:S02]  /*5c40*/  @P3 LDG.E R33, desc[UR58][R2.64] ;  /* 0x0000003a02213981 */ /* 0x020364000c1e1900 */
[----:B-1----:R-:W2:Y:S02]  /*5c50*/  @!P3 LDC R33, c[0x0][0x8a0] ;  /* 0x00022800ff21bb82 */ /* 0x002ea40000000800 */
.L_x_88:
[----:B-----5:R-:W-:Y:S01]  /*5c60*/  FSETP.NEU.AND P3, PT, R35, RZ, PT ;  /* 0x000000ff2300720b */ /* 0x020fe20003f6d000 */
[----:B------:R-:W-:Y:S01]  /*5c70*/  IMAD.U32 R2, RZ, RZ, UR37 ;  /* 0x00000025ff027e24 */ /* 0x000fe2000f8e00ff */
[----:B------:R-:W-:Y:S01]  /*5c80*/  SEL R5, RZ, 0xffffffff, P2 ;  /* 0xffffffffff057807 */ /* 0x000fe20001000000 */
[----:B------:R-:W-:Y:S01]  /*5c90*/  ULOP3.LUT UR4, UR42, 0x1, URZ, 0x3c, !UPT ;  /* 0x000000012a047892 */ /* 0x000fe2000f8e3cff */
[----:B------:R-:W-:Y:S01]  /*5ca0*/  @P1 LOP3.LUT P2, RZ, R64, 0xff, RZ, 0xc0, !PT ;  /* 0x000000ff40ff1812 */ /* 0x000fe2000784c0ff */
[----:B------:R-:W-:Y:S01]  /*5cb0*/  BSSY B1, `(.L_x_89) ;  /* 0x000004b000017945 */ /* 0x000fe20003800000 */
[----:B------:R-:W-:Y:S01]  /*5cc0*/  @P1 SEL R0, RZ, 0xffffffff, P3 ;  /* 0xffffffffff001807 */ /* 0x000fe20001800000 */
[----:B------:R-:W-:Y:S01]  /*5cd0*/  IMAD.MOV.U32 R85, RZ, RZ, 0x1 ;  /* 0x00000001ff557424 */ /* 0x000fe200078e00ff */
[----:B------:R-:W-:Y:S01]  /*5ce0*/  LEA R2, R2, UR36, 0x3 ;  /* 0x0000002402027c11 */ /* 0x000fe2000f8e18ff */
[----:B------:R-:W-:Y:S01]  /*5cf0*/  IMAD.U32 R83, RZ, RZ, UR4 ;  /* 0x00000004ff537e24 */ /* 0x000fe2000f8e00ff */
[----:B------:R-:W-:Y:S01]  /*5d00*/  @P0 SEL R0, R5, R0, !P2 ;  /* 0x0000000005000207 */ /* 0x000fe20005000000 */
[----:B------:R-:W-:Y:S01]  /*5d10*/  IMAD.U32 R84, RZ, RZ, UR37 ;  /* 0x00000025ff547e24 */ /* 0x000fe2000f8e00ff */
[C---:B------:R-:W-:Y:S02]  /*5d20*/  LEA R82, R31.reuse, UR36, 0x3 ;  /* 0x000000241f527c11 */ /* 0x040fe4000f8e18ff */
[----:B------:R-:W-:Y:S02]  /*5d30*/  CS2R R54, SRZ ;  /* 0x0000000000367805 */ /* 0x000fe4000001ff00 */
[----:B------:R-:W-:Y:S02]  /*5d40*/  @P1 LOP3.LUT R0, R0, 0x1, RZ, 0xc0, !PT ;  /* 0x0000000100001812 */ /* 0x000fe400078ec0ff */
[----:B------:R-:W-:Y:S02]  /*5d50*/  CS2R R52, SRZ ;  /* 0x0000000000347805 */ /* 0x000fe4000001ff00 */
[----:B------:R-:W-:Y:S02]  /*5d60*/  SHF.L.U32 R3, R72, 0x1f, RZ ;  /* 0x0000001f48037819 */ /* 0x000fe400000006ff */
[----:B------:R-:W-:Y:S02]  /*5d70*/  CS2R R50, SRZ ;  /* 0x0000000000327805 */ /* 0x000fe4000001ff00 */
[----:B------:R-:W-:Y:S02]  /*5d80*/  ISETP.NE.U32.OR P5, PT, R0, 0x1, !P1 ;  /* 0x000000010000780c */ /* 0x000fe40004fa5470 */
[----:B------:R-:W-:Y:S02]  /*5d90*/  CS2R R48, SRZ ;  /* 0x0000000000307805 */ /* 0x000fe4000001ff00 */
[----:B------:R-:W-:Y:S02]  /*5da0*/  PLOP3.LUT P2, PT, PT, PT, UP1, 0x80, 0x8 ;  /* 0x000000000008781c */ /* 0x000fe40003f4f018 */
[----:B------:R-:W-:Y:S02]  /*5db0*/  CS2R R46, SRZ ;  /* 0x00000000002e7805 */ /* 0x000fe4000001ff00 */
[----:B------:R-:W-:Y:S02]  /*5dc0*/  LEA.HI R34, R31, R31, RZ, 0x1 ;  /* 0x0000001f1f227211 */ /* 0x000fe400078f08ff */
[----:B------:R-:W-:Y:S02]  /*5dd0*/  CS2R R44, SRZ ;  /* 0x00000000002c7805 */ /* 0x000fe4000001ff00 */
[----:B------:R-:W-:Y:S02]  /*5de0*/  LOP3.LUT P4, R77, R64, 0xff, RZ, 0xc0, !PT ;  /* 0x000000ff404d7812 */ /* 0x000fe4000788c0ff */
[----:B------:R-:W-:Y:S02]  /*5df0*/  CS2R R42, SRZ ;  /* 0x00000000002a7805 */ /* 0x000fe4000001ff00 */
[----:B------:R-:W-:Y:S02]  /*5e00*/  SEL R4, RZ, 0xffffffff, P3 ;  /* 0xffffffffff047807 */ /* 0x000fe40001800000 */
[----:B------:R-:W-:Y:S02]  /*5e10*/  CS2R R40, SRZ ;  /* 0x0000000000287805 */ /* 0x000fe4000001ff00 */
[----:B------:R-:W-:Y:S02]  /*5e20*/  P2R R79, PR, RZ, 0x20 ;  /* 0x00000020ff4f7803 */ /* 0x000fe40000000000 */
[----:B------:R-:W-:Y:S02]  /*5e30*/  @P5 SHF.L.U32 R0, R83, 0x1f, RZ ;  /* 0x0000001f53005819 */ /* 0x000fe400000006ff */
[----:B------:R-:W-:Y:S02]  /*5e40*/  @P2 SEL R4, R5, R4, !P4 ;  /* 0x0000000405042207 */ /* 0x000fe40006000000 */
[----:B------:R1:W3:Y:S02]  /*5e50*/  @P5 SYNCS.PHASECHK.TRANS64.TRYWAIT P1, [R2+URZ+0x30], R0 ;  /* 0x00003000020055a7 */ /* 0x0002e400080211ff */
[----:B------:R-:W-:Y:S04]  /*5e60*/  LOP3.LUT R4, R4, 0x1, RZ, 0xc0, !PT ;  /* 0x0000000104047812 */ /* 0x000fe800078ec0ff */
[----:B------:R-:W-:Y:S04]  /*5e70*/  ISETP.NE.U32.AND P2, PT, R4, 0x1, PT ;  /* 0x000000010400780c */ /* 0x000fe80003f45070 */
[----:B------:R-:W-:Y:S01]  /*5e80*/  P2R R86, PR, RZ, 0x4 ;  /* 0x00000004ff567803 */ /* 0x000fe20000000000 */
[----:B------:R4:W2:Y:S01]  /*5e90*/  SYNCS.PHASECHK.TRANS64.TRYWAIT P0, [R82+URZ+0x90], R3 ;  /* 0x00009003520075a7 */ /* 0x0008a200080011ff */
[C---:B-1----:R-:W-:Y:S01]  /*5ea0*/  IMAD.SHL.U32 R0, R34.reuse, 0x20, RZ ;  /* 0x0000002022007824 */ /* 0x042fe200078e00ff */
[----:B------:R-:W-:Y:S04]  /*5eb0*/  LOP3.LUT R34, R34, 0xffe, RZ, 0xc0, !PT ;  /* 0x00000ffe22227812 */ /* 0x000fe800078ec0ff */
[----:B------:R-:W-:Y:S01]  /*5ec0*/  LOP3.LUT R0, R0, 0xffffffc0, RZ, 0xc0, !PT ;  /* 0xffffffc000007812 */ /* 0x000fe200078ec0ff */
[----:B------:R-:W-:Y:S04]  /*5ed0*/  IMAD.IADD R34, R31, 0x1, -R34 ;  /* 0x000000011f227824 */ /* 0x000fe800078e0a22 */
[----:B------:R-:W-:Y:S04]  /*5ee0*/  IMAD.IADD R0, R32, 0x1, R0 ;  /* 0x0000000120007824 */ /* 0x000fe800078e0200 */
[----:B------:R-:W-:Y:S01]  /*5ef0*/  IMAD R34, R34, 0x100000, R0 ;  /* 0x0010000022227824 */ /* 0x000fe200078e0200 */
[----:B---3--:R-:W-:Y:S01]  /*5f00*/  @P5 SEL R85, RZ, 0x1, !P1 ;  /* 0x00000001ff555807 */ /* 0x008fe20004800000 */
[----:B----4-:R-:W-:Y:S06]  /*5f10*/  @!P5 BRA `(.L_x_90) ;  /* 0x000000000090d947 */ /* 0x010fec0003800000 */
[----:B------:R-:W-:Y:S01]  /*5f20*/  HFMA2 R47, -RZ, RZ, 0, 0 ;  /* 0x00000000ff2f7431 */ /* 0x000fe200000001ff */
[----:B------:R-:W-:Y:S01]  /*5f30*/  ISETP.NE.AND P1, PT, R85, RZ, PT ;  /* 0x000000ff5500720c */ /* 0x000fe20003f25270 */
[----:B------:R-:W-:Y:S01]  /*5f40*/  IMAD.U32 R5, RZ, RZ, UR37 ;  /* 0x00000025ff057e24 */ /* 0x000fe2000f8e00ff */
[----:B------:R-:W-:Y:S11]  /*5f50*/  BSSY B0, `(.L_x_91) ;  /* 0x0000005000007945 */ /* 0x000ff60003800000 */
[----:B------:R-:W-:Y:S05]  /*5f60*/  @P1 BRA `(.L_x_92) ;  /* 0x00000000000c1947 */ /* 0x000fea0003800000 */
[----:B------:R-:W-:Y:S04]  /*5f70*/  SHF.L.U32 R0, R83, 0x1f, RZ ;  /* 0x0000001f53007819 */ /* 0x000fe800000006ff */
[----:B------:R-:W1:Y:S02]  /*5f80*/  SYNCS.PHASECHK.TRANS64.TRYWAIT P1, [R2+URZ+0x30], R0 ;  /* 0x00003000020075a7 */ /* 0x000e6400080211ff */
[----:B-1----:R-:W-:Y:S05]  /*5f90*/  @!P1 BRA `(.L_x_93) ;  /* 0x0000001c00289947 */ /* 0x002fea0003800000 */
.L_x_92:
[----:B------:R-:W-:Y:S05]  /*5fa0*/  BSYNC B0 ;  /* 0x0000000000007941 */ /* 0x000fea0003800000 */
.L_x_91:
[----:B------:R-:W-:Y:S01]  /*5fb0*/  ISETP.NE.AND P1, PT, R86, RZ, PT ;  /* 0x000000ff5600720c */ /* 0x000fe20003f25270 */
[----:B------:R-:W-:Y:S01]  /*5fc0*/  IMAD.MOV.U32 R46, RZ, RZ, RZ ;  /* 0x000000ffff2e7224 */ /* 0x000fe200078e00ff */
[----:B------:R-:W-:Y:S02]  /*5fd0*/  CS2R R44, SRZ ;  /* 0x00000000002c7805 */ /* 0x000fe4000001ff00 */
[----:B------:R-:W-:Y:S02]  /*5fe0*/  CS2R R42, SRZ ;  /* 0x00000000002a7805 */ /* 0x000fe4000001ff00 */
[----:B------:R-:W-:Y:S02]  /*5ff0*/  CS2R R40, SRZ ;  /* 0x0000000000287805 */ /* 0x000fe4000001ff00 */
[----:B------:R-:W-:Y:S02]  /*6000*/  CS2R R50, SRZ ;  /* 0x0000000000327805 */ /* 0x000fe4000001ff00 */
[----:B------:R-:W-:Y:S02]  /*6010*/  CS2R R48, SRZ ;  /* 0x0000000000307805 */ /* 0x000fe4000001ff00 */
[----:B------:R-:W-:Y:S02]  /*6020*/  CS2R R54, SRZ ;  /* 0x0000000000367805 */ /* 0x000fe4000001ff00 */
[----:B------:R-:W-:Y:S01]  /*6030*/  CS2R R52, SRZ ;  /* 0x0000000000347805 */ /* 0x000fe2000001ff00 */
[----:B------:R-:W-:Y:S01]  /*6040*/  @P1 IMAD R5, R5, 0x800, R68 ;  /* 0x0000080005051824 */ /* 0x000fe200078e0244 */
[----:B------:R-:W-:Y:S05]  /*6050*/  @P1 WARPSYNC.ALL ;  /* 0x0000000000001948 */ /* 0x000fea0003800000 */
[----:B------:R-:W-:Y:S01]  /*6060*/  @P1 LEA R5, R5, UR36, 0x2 ;  /* 0x0000002405051c11 */ /* 0x000fe2000f8e10ff */
[----:B------:R-:W-:Y:S04]  /*6070*/  UIADD3 UR4, UPT, UPT, UR37, 0x1, URZ ;  /* 0x0000000125047890 */ /* 0x000fe8000fffe0ff */
[----:B------:R3:W4:Y:S01]  /*6080*/  @P1 LDSM.16.M88.4 R40, [R5+0x400] ;  /* 0x000400000528183b */ /* 0x0007220000000200 */
[----:B------:R-:W-:Y:S01]  /*6090*/  @P1 VIADD R4, R5, 0x400 ;  /* 0x0000040005041836 */ /* 0x000fe20000000000 */
[----:B------:R-:W-:Y:S01]  /*60a0*/  UISETP.NE.AND UP0, UPT, UR4, 0x3, UPT ;  /* 0x000000030400788c */ /* 0x000fe2000bf05270 */
[C-C-:B-1----:R-:W-:Y:S02]  /*60b0*/  @P1 IMAD R2, R74.reuse, 0x4, R5.reuse ;  /* 0x000000044a021824 */ /* 0x142fe400078e0205 */
[C---:B------:R-:W-:Y:S01]  /*60c0*/  @P1 IMAD R4, R73.reuse, 0x4, R4 ;  /* 0x0000000449041824 */ /* 0x040fe200078e0204 */
[----:B------:R-:W-:Y:S01]  /*60d0*/  USEL UR5, URZ, 0x1, UP0 ;  /* 0x00000001ff057887 */ /* 0x000fe20008000000 */
[----:B------:R-:W-:Y:S01]  /*60e0*/  @P1 IMAD R0, R73, 0x4, R5 ;  /* 0x0000000449001824 */ /* 0x000fe200078e0205 */
[----:B------:R3:W1:Y:S01]  /*60f0*/  @P1 LDSM.16.M88.4 R44, [R2+0x400] ;  /* 0x00040000022c183b */ /* 0x0006620000000200 */
[----:B------:R-:W-:Y:S01]  /*6100*/  @P1 IMAD R4, R74, 0x4, R4 ;  /* 0x000000044a041824 */ /* 0x000fe200078e0204 */
[----:B------:R-:W-:Y:S02]  /*6110*/  USEL UR4, UR4, URZ, UP0 ;  /* 0x000000ff04047287 */ /* 0x000fe40008000000 */
[----:B------:R3:W1:Y:S01]  /*6120*/  @P1 LDSM.16.M88.4 R48, [R0+0x400] ;  /* 0x000400000030183b */ /* 0x0006620000000200 */
[----:B------:R-:W-:Y:S03]  /*6130*/  LOP3.LUT R83, R83, UR5, RZ, 0x3c, !PT ;  /* 0x0000000553537c12 */ /* 0x000fe6000f8e3cff */
[----:B------:R3:W1:Y:S01]  /*6140*/  @P1 LDSM.16.M88.4 R52, [R4] ;  /* 0x000000000434183b */ /* 0x0006620000000200 */
[----:B------:R-:W-:Y:S03]  /*6150*/  IMAD.U32 R84, RZ, RZ, UR4 ;  /* 0x00000004ff547e24 */ /* 0x000fe6000f8e00ff */
.L_x_90:
[----:B------:R-:W-:Y:S05]  /*6160*/  BSYNC B1 ;  /* 0x0000000000017941 */ /* 0x000fea0003800000 */
.L_x_89:
[----:B---3--:R-:W-:Y:S04]  /*6170*/  SHF.R.U32.HI R0, RZ, 0x15, R34 ;  /* 0x00000015ff007819 */ /* 0x008fe80000011622 */
[----:B------:R-:W-:Y:S01]  /*6180*/  LOP3.LUT P1, RZ, R0, 0x3, R69, 0x48, !PT ;  /* 0x0000000300ff7812 */ /* 0x000fe20007824845 */
[----:B------:R-:W-:Y:S01]  /*6190*/  @!UPT UIADD3 URZ, UPT, UPT, URZ, URZ, URZ ;  /* 0x000000fffffff290 */ /* 0x000fe2000fffe0ff */
[----:B--2---:R-:W-:Y:S11]  /*61a0*/  @P0 BRA `(.L_x_94) ;  /* 0x0000000000080947 */ /* 0x004ff60003800000 */
[----:B------:R-:W2:Y:S02]  /*61b0*/  SYNCS.PHASECHK.TRANS64.TRYWAIT P0, [R82+URZ+0x90], R3 ;  /* 0x00009003520075a7 */ /* 0x000ea400080011ff */
[----:B--2---:R-:W-:Y:S05]  /*61c0*/  @!P0 BRA `(.L_x_95) ;  /* 0x0000001800b08947 */ /* 0x004fea0003800000 */
.L_x_94:
[----:B------:R-:W-:Y:S05]  /*61d0*/  @!P1 BRA `(.L_x_96) ;  /* 0x0000000000409947 */ /* 0x000fea0003800000 */
[----:B------:R-:W3:Y:S01]  /*61e0*/  LDCU.64 UR8, c[0x4][0x70] ;  /* 0x01000e00ff0877ac */ /* 0x000ee20008000a00 */
[----:B--2---:R-:W-:Y:S01]  /*61f0*/  MOV R3, 0x0 ;  /* 0x0000000000037802 */ /* 0x004fe20000000f00 */
[----:B------:R-:W-:Y:S02]  /*6200*/  HFMA2 R12, -RZ, RZ, 0, 5.9604644775390625e-08 ;  /* 0x00000001ff0c7431 */ /* 0x000fe400000001ff */
[----:B------:R-:W-:Y:S02]  /*6210*/  IMAD.MOV.U32 R8, RZ, RZ, 0x192 ;  /* 0x00000192ff087424 */ /* 0x000fe400078e00ff */
[----:B------:R-:W-:Y:S01]  /*6220*/  IMAD.MOV.U32 R13, RZ, RZ, RZ ;  /* 0x000000ffff0d7224 */ /* 0x000fe200078e00ff */
[----:B------:R-:W2:Y:S01]  /*6230*/  LDCU.64 UR6, c[0x4][0x78] ;  /* 0x01000f00ff0677ac */ /* 0x000ea20008000a00 */
[----:B------:R-:W1:Y:S01]  /*6240*/  LDC.64 R2, c[0x4][R3] ;  /* 0x0100000003027b82 */ /* 0x000e620000000a00 */
[----:B------:R-:W5:Y:S01]  /*6250*/  LDCU.64 UR4, c[0x4][0x10] ;  /* 0x01000200ff0477ac */ /* 0x000f620008000a00 */
[----:B---3--:R-:W-:Y:S01]  /*6260*/  MOV R5, UR9 ;  /* 0x0000000900057c02 */ /* 0x008fe20008000f00 */
[----:B------:R-:W-:Y:S01]  /*6270*/  IMAD.U32 R4, RZ, RZ, UR8 ;  /* 0x00000008ff047e24 */ /* 0x000fe2000f8e00ff */
[----:B--2---:R-:W-:Y:S01]  /*6280*/  MOV R7, UR7 ;  /* 0x0000000700077c02 */ /* 0x004fe20008000f00 */
[----:B------:R-:W-:Y:S01]  /*6290*/  IMAD.U32 R6, RZ, RZ, UR6 ;  /* 0x00000006ff067e24 */ /* 0x000fe2000f8e00ff */
[----:B-----5:R-:W-:Y:S01]  /*62a0*/  MOV R11, UR5 ;  /* 0x00000005000b7c02 */ /* 0x020fe20008000f00 */
[----:B------:R-:W-:Y:S02]  /*62b0*/  IMAD.U32 R10, RZ, RZ, UR4 ;  /* 0x00000004ff0a7e24 */ /* 0x000fe4000f8e00ff */
[----:B------:R-:W-:Y:S07]  /*62c0*/  LEPC R20, `(.L_x_96) ;  /* 0x000000001014794e */ /* 0x000fee0000000000 */
[----:B-1--4-:R-:W-:Y:S05]  /*62d0*/  CALL.ABS.NOINC R2 ;  /* 0x0000000002007343 */ /* 0x012fea0003c00000 */
.L_x_96:
[----:B------:R-:W-:Y:S05]  /*62e0*/  WARPSYNC.ALL ;  /* 0x0000000000007948 */ /* 0x000fea0003800000 */
[----:B------:R-:W-:Y:S01]  /*62f0*/  R2UR UR4, R34 ;  /* 0x00000000220472ca */ /* 0x000fe200000e0000 */
[----:B------:R-:W-:Y:S01]  /*6300*/  BSSY.RECONVERGENT B0, `(.L_x_97) ;  /* 0x000003e000007945 */ /* 0x000fe20003800200 */
[----:B------:R-:W-:Y:S02]  /*6310*/  MOV R20, UR37 ;  /* 0x0000002500147c02 */ /* 0x000fe40008000f00 */
[----:B------:R-:W-:Y:S02]  /*6320*/  SHF.L.U32 R80, R74, 0x2, RZ ;  /* 0x000000024a507819 */ /* 0x000fe400000006ff */
[----:B------:R-:W-:Y:S02]  /*6330*/  LEA R20, R20, R68, 0xb ;  /* 0x0000004414147211 */ /* 0x000fe400078e58ff */
[----:B------:R-:W-:Y:S02]  /*6340*/  SHF.L.U32 R81, R73, 0x2, RZ ;  /* 0x0000000249517819 */ /* 0x000fe400000006ff */
[----:B------:R-:W-:Y:S02]  /*6350*/  LEA R20, R20, UR36, 0x2 ;  /* 0x0000002414147c11 */ /* 0x000fe4000f8e10ff */
[----:B------:R-:W-:Y:S01]  /*6360*/  ISETP.NE.AND P0, PT, R75, RZ, PT ;  /* 0x000000ff4b00720c */ /* 0x000fe20003f05270 */
[----:B------:R-:W3:Y:S02]  /*6370*/  LDTM.16dp128bit.x8 R4, tmem[UR4] ;  /* 0x00000004000479ee */ /* 0x000ee40008180000 */
[C---:B---3--:R-:W-:Y:S01]  /*6380*/  FMUL R0, R33.reuse, R4 ;  /* 0x0000000421007220 */ /* 0x048fe20000400000 */
[C---:B------:R-:W-:Y:S01]  /*6390*/  FMUL R2, R33.reuse, R5 ;  /* 0x0000000521027220 */ /* 0x040fe20000400000 */
[C---:B--2---:R-:W-:Y:S01]  /*63a0*/  FMUL R3, R33.reuse, R6 ;  /* 0x0000000621037220 */ /* 0x044fe20000400000 */
[----:B------:R-:W-:Y:S01]  /*63b0*/  FMUL R7, R33, R7 ;  /* 0x0000000721077220 */ /* 0x000fe20000400000 */
[----:B----4-:R-:W-:Y:S01]  /*63c0*/  FFMA R36, R35, R40, R0 ;  /* 0x0000002823247223 */ /* 0x010fe20000000000 */
[----:B------:R-:W-:Y:S01]  /*63d0*/  FMUL R4, R33, R8 ;  /* 0x0000000821047220 */ /* 0x000fe20000400000 */
[----:B------:R-:W-:Y:S01]  /*63e0*/  FFMA R37, R35, R41, R2 ;  /* 0x0000002923257223 */ /* 0x000fe20000000002 */
[----:B------:R-:W-:Y:S01]  /*63f0*/  FMUL R5, R33, R9 ;  /* 0x0000000921057220 */ /* 0x000fe20000400000 */
[----:B------:R-:W-:Y:S01]  /*6400*/  FFMA R38, R35, R42, R3 ;  /* 0x0000002a23267223 */ /* 0x000fe20000000003 */
[----:B------:R-:W-:Y:S01]  /*6410*/  FMUL R6, R33, R10 ;  /* 0x0000000a21067220 */ /* 0x000fe20000400000 */
[----:B------:R-:W-:Y:S01]  /*6420*/  FFMA R39, R35, R43, R7 ;  /* 0x0000002b23277223 */ /* 0x000fe20000000007 */
[----:B------:R-:W-:Y:S01]  /*6430*/  FMUL R11, R33, R11 ;  /* 0x0000000b210b7220 */ /* 0x000fe20000400000 */
[----:B-1----:R-:W-:Y:S01]  /*6440*/  FFMA R4, R35, R44, R4 ;  /* 0x0000002c23047223 */ /* 0x002fe20000000004 */
[----:B------:R-:W-:Y:S01]  /*6450*/  FMUL R8, R33, R12 ;  /* 0x0000000c21087220 */ /* 0x000fe20000400000 */
[----:B------:R-:W-:Y:S01]  /*6460*/  FFMA R5, R35, R45, R5 ;  /* 0x0000002d23057223 */ /* 0x000fe20000000005 */
[----:B------:R1:W-:Y:S01]  /*6470*/  STSM.16.M88.4 [R20+0x400], R36 ;  /* 0x0004002414007844 */ /* 0x0003e20000000200 */
[----:B------:R-:W-:Y:S01]  /*6480*/  FMUL R9, R33, R13 ;  /* 0x0000000d21097220 */ /* 0x000fe20000400000 */
[----:B------:R-:W-:Y:S01]  /*6490*/  FFMA R6, R35, R46, R6 ;  /* 0x0000002e23067223 */ /* 0x000fe20000000006 */
[C---:B------:R-:W-:Y:S01]  /*64a0*/  FMUL R10, R33.reuse, R14 ;  /* 0x0000000e210a7220 */ /* 0x040fe20000400000 */
[----:B------:R-:W-:Y:S01]  /*64b0*/  FMUL R13, R33, R17 ;  /* 0x00000011210d7220 */ /* 0x000fe20000400000 */
[C---:B------:R-:W-:Y:S01]  /*64c0*/  IADD3 R17, PT, PT, R80.reuse, 0x400, R20 ;  /* 0x0000040050117810 */ /* 0x040fe20007ffe014 */
[----:B------:R-:W-:Y:S01]  /*64d0*/  FFMA R7, R35, R47, R11 ;  /* 0x0000002f23077223 */ /* 0x000fe2000000000b */
[----:B------:R-:W-:Y:S01]  /*64e0*/  FMUL R15, R33, R15 ;  /* 0x0000000f210f7220 */ /* 0x000fe20000400000 */
[----:B------:R-:W-:Y:S01]  /*64f0*/  FFMA R8, R35, R48, R8 ;  /* 0x0000003023087223 */ /* 0x000fe20000000008 */
[----:B------:R-:W-:Y:S01]  /*6500*/  FMUL R12, R33, R16 ;  /* 0x00000010210c7220 */ /* 0x000fe20000400000 */
[C---:B------:R-:W-:Y:S01]  /*6510*/  FFMA R9, R35.reuse, R49, R9 ;  /* 0x0000003123097223 */ /* 0x040fe20000000009 */
[----:B------:R1:W-:Y:S01]  /*6520*/  STSM.16.M88.4 [R17], R4 ;  /* 0x0000000411007844 */ /* 0x0003e20000000200 */
[----:B------:R-:W-:Y:S01]  /*6530*/  FFMA R10, R35, R50, R10 ;  /* 0x00000032230a7223 */ /* 0x000fe2000000000a */
[----:B------:R-:W-:Y:S01]  /*6540*/  FMUL R14, R33, R18 ;  /* 0x00000012210e7220 */ /* 0x000fe20000400000 */
[----:B------:R-:W-:Y:S01]  /*6550*/  IADD3 R16, PT, PT, R81, 0x400, R20 ;  /* 0x0000040051107810 */ /* 0x000fe20007ffe014 */
[----:B------:R-:W-:Y:S01]  /*6560*/  FFMA R11, R35, R51, R15 ;  /* 0x00000033230b7223 */ /* 0x000fe2000000000f */
[----:B------:R-:W-:Y:S01]  /*6570*/  FMUL R19, R33, R19 ;  /* 0x0000001321137220 */ /* 0x000fe20000400000 */
[C---:B------:R-:W-:Y:S01]  /*6580*/  FFMA R12, R35.reuse, R52, R12 ;  /* 0x00000034230c7223 */ /* 0x040fe2000000000c */
[C---:B------:R-:W-:Y:S01]  /*6590*/  FFMA R13, R35.reuse, R53, R13 ;  /* 0x00000035230d7223 */ /* 0x040fe2000000000d */
[C---:B------:R-:W-:Y:S01]  /*65a0*/  FFMA R14, R35.reuse, R54, R14 ;  /* 0x00000036230e7223 */ /* 0x040fe2000000000e */
[----:B------:R1:W-:Y:S01]  /*65b0*/  STSM.16.M88.4 [R16], R8 ;  /* 0x0000000810007844 */ /* 0x0003e20000000200 */
[----:B------:R-:W-:Y:S01]  /*65c0*/  IADD3 R0, PT, PT, R80, R16, RZ ;  /* 0x0000001050007210 */ /* 0x000fe20007ffe0ff */
[----:B------:R-:W-:Y:S05]  /*65d0*/  FFMA R15, R35, R55, R19 ;  /* 0x00000037230f7223 */ /* 0x000fea0000000013 */
[----:B------:R1:W-:Y:S01]  /*65e0*/  STSM.16.M88.4 [R0], R12 ;  /* 0x0000000c00007844 */ /* 0x0003e20000000200 */
[----:B------:R-:W-:Y:S01]  /*65f0*/  @!PT LDS RZ, [RZ] ;  /* 0x00000000fffff984 */ /* 0x000fe20000000800 */
[----:B------:R-:W-:Y:S01]  /*6600*/  @!PT LDS RZ, [RZ] ;  /* 0x00000000fffff984 */ /* 0x000fe20000000800 */
[----:B------:R-:W-:Y:S01]  /*6610*/  @!PT LDS RZ, [RZ] ;  /* 0x00000000fffff984 */ /* 0x000fe20000000800 */
[----:B------:R-:W-:Y:S01]  /*6620*/  @!PT LDS RZ, [RZ] ;  /* 0x00000000fffff984 */ /* 0x000fe20000000800 */
[----:B------:R2:W-:Y:S06]  /*6630*/  MEMBAR.ALL.CTA ;  /* 0x0000000000007992 */ /* 0x0005ec0000008000 */
[----:B--2---:R-:W2:Y:S02]  /*6640*/  FENCE.VIEW.ASYNC.S ;  /* 0x00000000000073c6 */ /* 0x004ea40000000000 */
[----:B--2---:R-:W-:Y:S06]  /*6650*/  BAR.SYNC.DEFER_BLOCKING 0x1, 0x80 ;  /* 0x0042000000007b1d */ /* 0x004fec0000010000 */
[----:B------:R-:W-:Y:S05]  /*6660*/  @P0 BRA `(.L_x_98) ;  /* 0x00000000001c0947 */ /* 0x000fea0003800000 */
[----:B------:R-:W-:Y:S02]  /*6670*/  ULEA UR5, UR37, UR36, 0xd ;  /* 0x0000002425057291 */ /* 0x000fe4000f8e68ff */
[----:B------:R-:W-:Y:S02]  /*6680*/  UIADD3 UR4, UP0, UPT, UR56, 0x680, URZ ;  /* 0x0000068038047890 */ /* 0x000fe4000ff1e0ff */
[----:B------:R-:W-:Y:S02]  /*6690*/  UIADD3 UR44, UPT, UPT, UR5, 0x400, URZ ;  /* 0x00000400052c7890 */ /* 0x000fe4000fffe0ff */
[----:B------:R-:W-:Y:S01]  /*66a0*/  UIADD3.X UR5, UPT, UPT, URZ, UR57, URZ, UP0, !UPT ;  /* 0x00000039ff057290 */ /* 0x000fe200087fe4ff */
[----:B------:R-:W-:Y:S08]  /*66b0*/  UMOV UR47, UR52 ;  /* 0x00000034002f7c82 */ /* 0x000ff00008000000 */
[----:B------:R2:W-:Y:S02]  /*66c0*/  UTMASTG.3D [UR44], [UR4] ;  /* 0x0000002c040073b5 */ /* 0x0005e40008010000 */
[----:B--2---:R0:W-:Y:S02]  /*66d0*/  UTMACMDFLUSH ;  /* 0x00000000000079b7 */ /* 0x0041e40000000000 */
.L_x_98:
[----:B------:R-:W-:Y:S05]  /*66e0*/  BSYNC.RECONVERGENT B0 ;  /* 0x0000000000007941 */ /* 0x000fea0003800200 */
.L_x_97:
[----:B------:R-:W-:Y:S01]  /*66f0*/  UIADD3 UR39, UPT, UPT, UR37, 0x1, URZ ;  /* 0x0000000125277890 */ /* 0x000fe2000fffe0ff */
[----:B------:R-:W-:Y:S03]  /*6700*/  BSSY.RECONVERGENT B0, `(.L_x_99) ;  /* 0x0000005000007945 */ /* 0x000fe60003800200 */
[----:B------:R-:W-:Y:S04]  /*6710*/  UISETP.NE.AND UP0, UPT, UR39, 0x3, UPT ;  /* 0x000000032700788c */ /* 0x000fe8000bf05270 */
[----:B------:R-:W-:Y:S01]  /*6720*/  USEL UR38, UR39, URZ, UP0 ;  /* 0x000000ff27267287 */ /* 0x000fe20008000000 */
[----:B------:R-:W-:Y:S11]  /*6730*/  @P0 BRA `(.L_x_100) ;  /* 0x0000000000040947 */ /* 0x000ff60003800000 */
[----:B------:R-:W-:Y:S04]  /*6740*/  DEPBAR.LE SB0, 0x1 ;  /* 0x000080400000791a */ /* 0x000fe80000000000 */
.L_x_100:
[----:B------:R-:W-:Y:S05]  /*6750*/  BSYNC.RECONVERGENT B0 ;  /* 0x0000000000007941 */ /* 0x000fea0003800200 */
.L_x_99:
[----:B------:R-:W-:Y:S01]  /*6760*/  BAR.SYNC.DEFER_BLOCKING 0x1, 0x80 ;  /* 0x0042000000007b1d */ /* 0x000fe20000010000 */
[----:B------:R-:W-:Y:S01]  /*6770*/  ISETP.NE.AND P1, PT, R79, RZ, PT ;  /* 0x000000ff4f00720c */ /* 0x000fe20003f25270 */
[----:B------:R-:W-:Y:S01]  /*6780*/  UISETP.NE.AND UP0, UPT, UR41, URZ, UPT ;  /* 0x000000ff2900728c */ /* 0x000fe2000bf05270 */
[----:B------:R-:W-:Y:S11]  /*6790*/  LEA R2, R84, UR36, 0x3 ;  /* 0x0000002454027c11 */ /* 0x000ff6000f8e18ff */
[----:B------:R-:W-:Y:S01]  /*67a0*/  @P1 SHF.L.U32 R3, R83, 0x1f, RZ ;  /* 0x0000001f53031819 */ /* 0x000fe200000006ff */
[----:B------:R-:W-:Y:S06]  /*67b0*/  BRA.U !UP0, `(.L_x_101) ;  /* 0x0000000108247547 */ /* 0x000fec000b800000 */
[----:B-1----:R-:W-:Y:S01]  /*67c0*/  IMAD.U32 R4, RZ, RZ, UR40 ;  /* 0x00000028ff047e24 */ /* 0x002fe2000f8e00ff */
[----:B------:R-:W-:Y:S01]  /*67d0*/  MOV R0, UR53 ;  /* 0x0000003500007c02 */ /* 0x000fe20008000f00 */
[----:B------:R-:W-:Y:S03]  /*67e0*/  UIADD3 UR4, UPT, UPT, UR40, 0x1, URZ ;  /* 0x0000000128047890 */ /* 0x000fe6000fffe0ff */
[----:B------:R-:W-:Y:S01]  /*67f0*/  @P1 LEA R4, R4, UR36, 0x3 ;  /* 0x0000002404041c11 */ /* 0x000fe2000f8e18ff */
[----:B------:R-:W-:Y:S04]  /*6800*/  UISETP.NE.AND UP0, UPT, UR4, 0x3, UPT ;  /* 0x000000030400788c */ /* 0x000fe8000bf05270 */
[----:B------:R-:W-:Y:S01]  /*6810*/  @P1 VIADD R4, R4, 0x48 ;  /* 0x0000004804041836 */ /* 0x000fe20000000000 */
[----:B------:R-:W-:Y:S04]  /*6820*/  USEL UR40, UR4, URZ, UP0 ;  /* 0x000000ff04287287 */ /* 0x000fe80008000000 */
[----:B------:R-:W-:Y:S04]  /*6830*/  @P1 PRMT R0, R0, 0x654, R4 ;  /* 0x0000065400001816 */ /* 0x000fe80000000004 */
[----:B------:R2:W-:Y:S04]  /*6840*/  @P1 SYNCS.ARRIVE.TRANS64.RED.A1T0 RZ, [R0+URZ], RZ ;  /* 0x000000ff00ff19a7 */ /* 0x0005e800081004ff */
.L_x_101:
[----:B------:R-:W3:Y:S01]  /*6850*/  @P1 SYNCS.PHASECHK.TRANS64.TRYWAIT P0, [R2+URZ+0x30], R3 ;  /* 0x00003003020015a7 */ /* 0x000ee200080011ff */
[----:B------:R-:W-:Y:S01]  /*6860*/  BSSY B1, `(.L_x_102) ;  /* 0x0000017000017945 */ /* 0x000fe20003800000 */
[----:B---3--:R-:W-:Y:S03]  /*6870*/  @P1 SEL R85, RZ, 0x1, !P0 ;  /* 0x00000001ff551807 */ /* 0x008fe60004000000 */
[----:B------:R-:W-:Y:S05]  /*6880*/  @!P1 BRA `(.L_x_103) ;  /* 0x0000000000509947 */ /* 0x000fea0003800000 */
[----:B------:R-:W-:Y:S01]  /*6890*/  ISETP.NE.AND P1, PT, R86, RZ, PT ;  /* 0x000000ff5600720c */ /* 0x000fe20003f25270 */
[----:B------:R-:W-:Y:S01]  /*68a0*/  BSSY B0, `(.L_x_104) ;  /* 0x000000a000007945 */ /* 0x000fe20003800000 */
[----:B------:R-:W-:Y:S11]  /*68b0*/  ISETP.NE.AND P0, PT, R85, RZ, PT ;  /* 0x000000ff5500720c */ /* 0x000ff60003f05270 */
[----:B-1----:R-:W-:Y:S05]  /*68c0*/  @P1 IMAD R4, R84, 0x800, R68 ;  /* 0x0000080054041824 */ /* 0x002fea00078e0244 */
[----:B------:R-:W-:Y:S05]  /*68d0*/  @P1 LEA R4, R4, UR36, 0x2 ;  /* 0x0000002404041c11 */ /* 0x000fea000f8e10ff */
[--C-:B--2---:R-:W-:Y:S02]  /*68e0*/  @P1 IMAD.IADD R0, R81, 0x1, R4.reuse ;  /* 0x0000000151001824 */ /* 0x104fe400078e0204 */
[----:B------:R-:W-:Y:S01]  /*68f0*/  @P1 IMAD.IADD R3, R80, 0x1, R4 ;  /* 0x0000000150031824 */ /* 0x000fe200078e0204 */
[----:B------:R-:W-:Y:S06]  /*6900*/  @P0 BRA `(.L_x_105) ;  /* 0x00000000000c0947 */ /* 0x000fec0003800000 */
[----:B------:R-:W-:Y:S04]  /*6910*/  SHF.L.U32 R83, R83, 0x1f, RZ ;  /* 0x0000001f53537819 */ /* 0x000fe800000006ff */
[----:B------:R-:W1:Y:S02]  /*6920*/  SYNCS.PHASECHK.TRANS64.TRYWAIT P0, [R2+URZ+0x30], R83 ;  /* 0x00003053020075a7 */ /* 0x000e6400080011ff */
[----:B-1----:R-:W-:Y:S05]  /*6930*/  @!P0 BRA `(.L_x_106) ;  /* 0x0000001000e88947 */ /* 0x002fea0003800000 */
.L_x_105:
[----:B------:R-:W-:Y:S05]  /*6940*/  BSYNC B0 ;  /* 0x0000000000007941 */ /* 0x000fea0003800000 */
.L_x_104:
[----:B------:R-:W-:Y:S11]  /*6950*/  ISETP.NE.AND P0, PT, R86, RZ, PT ;  /* 0x000000ff5600720c */ /* 0x000ff60003f05270 */
[----:B------:R-:W-:Y:S02]  /*6960*/  @!UPT UIADD3 URZ, UPT, UPT, URZ, URZ, URZ ;  /* 0x000000fffffff290 */ /* 0x000fe4000fffe0ff */
[----:B-1----:R-:W-:Y:S01]  /*6970*/  @P0 IADD3 R2, PT, PT, R80, R0, RZ ;  /* 0x0000000050020210 */ /* 0x002fe20007ffe0ff */
[----:B------:R-:W-:Y:S05]  /*6980*/  @P0 WARPSYNC.ALL ;  /* 0x0000000000000948 */ /* 0x000fea0003800000 */
[----:B------:R3:W4:Y:S04]  /*6990*/  @P0 LDSM.16.M88.4 R40, [R4+0x400] ;  /* 0x000400000428083b */ /* 0x0007280000000200 */
[----:B------:R3:W1:Y:S04]  /*69a0*/  @P0 LDSM.16.M88.4 R44, [R3+0x400] ;  /* 0x00040000032c083b */ /* 0x0006680000000200 */
[----:B------:R3:W2:Y:S04]  /*69b0*/  @P0 LDSM.16.M88.4 R48, [R0+0x400] ;  /* 0x000400000030083b */ /* 0x0006a80000000200 */
[----:B------:R3:W1:Y:S02]  /*69c0*/  @P0 LDSM.16.M88.4 R52, [R2+0x400] ;  /* 0x000400000234083b */ /* 0x0006640000000200 */
.L_x_103:
[----:B------:R-:W-:Y:S05]  /*69d0*/  BSYNC B1 ;  /* 0x0000000000017941 */ /* 0x000fea0003800000 */
.L_x_102:
[----:B-123--:R-:W-:Y:S05]  /*69e0*/  VIADD R0, R34, 0x20 ;  /* 0x0000002022007836 */ /* 0x00efea0000000000 */
[----:B------:R-:W-:Y:S04]  /*69f0*/  SHF.R.U32.HI R0, RZ, 0x15, R0 ;  /* 0x00000015ff007819 */ /* 0x000fe80000011600 */
[----:B------:R-:W-:Y:S11]  /*6a00*/  LOP3.LUT P0, RZ, R0, 0x3, R69, 0x48, !PT ;  /* 0x0000000300ff7812 */ /* 0x000ff60007804845 */
[----:B------:R-:W-:Y:S02]  /*6a10*/  @!UPT UIADD3 URZ, UPT, UPT, URZ, URZ, URZ ;  /* 0x000000fffffff290 */ /* 0x000fe4000fffe0ff */
[----:B------:R-:W-:Y:S05]  /*6a20*/  @!P0 BRA `(.L_x_107) ;  /* 0x0000000000408947 */ /* 0x000fea0003800000 */
[----:B------:R-:W1:Y:S01]  /*6a30*/  LDCU.64 UR8, c[0x4][0x70] ;  /* 0x01000e00ff0877ac */ /* 0x000e620008000a00 */
[----:B------:R-:W-:Y:S01]  /*6a40*/  MOV R3, 0x0 ;  /* 0x0000000000037802 */ /* 0x000fe20000000f00 */
[----:B------:R-:W-:Y:S02]  /*6a50*/  HFMA2 R12, -RZ, RZ, 0, 5.9604644775390625e-08 ;  /* 0x00000001ff0c7431 */ /* 0x000fe400000001ff */
[----:B------:R-:W-:Y:S02]  /*6a60*/  IMAD.MOV.U32 R8, RZ, RZ, 0x192 ;  /* 0x00000192ff087424 */ /* 0x000fe400078e00ff */
[----:B------:R-:W-:Y:S01]  /*6a70*/  IMAD.MOV.U32 R13, RZ, RZ, RZ ;  /* 0x000000ffff0d7224 */ /* 0x000fe200078e00ff */
[----:B------:R-:W2:Y:S01]  /*6a80*/  LDCU.64 UR6, c[0x4][0x78] ;  /* 0x01000f00ff0677ac */ /* 0x000ea20008000a00 */
[----:B------:R-:W3:Y:S01]  /*6a90*/  LDC.64 R2, c[0x4][R3] ;  /* 0x0100000003027b82 */ /* 0x000ee20000000a00 */
[----:B------:R-:W5:Y:S01]  /*6aa0*/  LDCU.64 UR4, c[0x4][0x10] ;  /* 0x01000200ff0477ac */ /* 0x000f620008000a00 */
[----:B-1----:R-:W-:Y:S01]  /*6ab0*/  MOV R5, UR9 ;  /* 0x0000000900057c02 */ /* 0x002fe20008000f00 */
[----:B------:R-:W-:Y:S01]  /*6ac0*/  IMAD.U32 R4, RZ, RZ, UR8 ;  /* 0x00000008ff047e24 */ /* 0x000fe2000f8e00ff */
[----:B--2---:R-:W-:Y:S01]  /*6ad0*/  MOV R7, UR7 ;  /* 0x0000000700077c02 */ /* 0x004fe20008000f00 */
[----:B------:R-:W-:Y:S01]  /*6ae0*/  IMAD.U32 R6, RZ, RZ, UR6 ;  /* 0x00000006ff067e24 */ /* 0x000fe2000f8e00ff */
[----:B-----5:R-:W-:Y:S01]  /*6af0*/  MOV R11, UR5 ;  /* 0x00000005000b7c02 */ /* 0x020fe20008000f00 */
[----:B------:R-:W-:Y:S02]  /*6b00*/  IMAD.U32 R10, RZ, RZ, UR4 ;  /* 0x00000004ff0a7e24 */ /* 0x000fe4000f8e00ff */
[----:B------:R-:W-:Y:S07]  /*6b10*/  LEPC R20, `(.L_x_107) ;  /* 0x000000001014794e */ /* 0x000fee0000000000 */
[----:B---34-:R-:W-:Y:S05]  /*6b20*/  CALL.ABS.NOINC R2 ;  /* 0x0000000002007343 */ /* 0x018fea0003c00000 */
.L_x_107:
[----:B------:R-:W-:Y:S01]  /*6b30*/  ISETP.NE.AND P0, PT, R75, RZ, PT ;  /* 0x000000ff4b00720c */ /* 0x000fe20003f05270 */
[----:B------:R-:W-:Y:S05]  /*6b40*/  WARPSYNC.ALL ;  /* 0x0000000000007948 */ /* 0x000fea0003800000 */
[----:B------:R-:W-:Y:S01]  /*6b50*/  R2UR UR4, R34 ;  /* 0x00000000220472ca */ /* 0x000fe200000e0000 */
[----:B------:R-:W-:Y:S11]  /*6b60*/  BSSY.RECONVERGENT B0, `(.L_x_108) ;  /* 0x0000044000007945 */ /* 0x000ff60003800200 */
[----:B------:R-:W-:Y:S01]  /*6b70*/  @!UPT UIADD3 URZ, UPT, UPT, URZ, URZ, URZ ;  /* 0x000000fffffff290 */ /* 0x000fe2000fffe0ff */
[----:B------:R-:W1:Y:S01]  /*6b80*/  LDTM.16dp128bit.x8 R4, tmem[UR4+0x20] ;  /* 0x00002004000479ee */ /* 0x000e620008180000 */
[----:B------:R-:W-:Y:S01]  /*6b90*/  R2UR UR4, R82 ;  /* 0x00000000520472ca */ /* 0x000fe200000e0000 */
[----:B------:R-:W-:Y:S11]  /*6ba0*/  NOP ;  /* 0x0000000000007918 */ /* 0x000ff60000000000 */
[----:B------:R-:W-:Y:S01]  /*6bb0*/  @!UPT UIADD3 URZ, UPT, UPT, URZ, URZ, URZ ;  /* 0x000000fffffff290 */ /* 0x000fe2000fffe0ff */
[----:B------:R-:W-:Y:S04]  /*6bc0*/  UIADD3 UR4, UPT, UPT, UR4, 0xb0, URZ ;  /* 0x000000b004047890 */ /* 0x000fe8000fffe0ff */
[----:B------:R-:W-:Y:S01]  /*6bd0*/  UPRMT UR4, UR53, 0x654, UR4 ;  /* 0x0000065435047896 */ /* 0x000fe20008000004 */
[C---:B-1----:R-:W-:Y:S01]  /*6be0*/  FMUL R0, R33.reuse, R4 ;  /* 0x0000000421007220 */ /* 0x042fe20000400000 */
[C---:B------:R-:W-:Y:S01]  /*6bf0*/  FMUL R2, R33.reuse, R5 ;  /* 0x0000000521027220 */ /* 0x040fe20000400000 */
[----:B------:R-:W-:Y:S06]  /*6c00*/  FMUL R3, R33, R6 ;  /* 0x0000000621037220 */ /* 0x000fec0000400000 */
[----:B------:R-:W-:Y:S01]  /*6c10*/  SYNCS.ARRIVE.TRANS64.RED.A1T0 RZ, [UR4], RZ ;  /* 0x000000ffffff79a7 */ /* 0x000fe20008100404 */
[C---:B----4-:R-:W-:Y:S01]  /*6c20*/  FFMA R36, R35.reuse, R40, R0 ;  /* 0x0000002823247223 */ /* 0x050fe20000000000 */
[----:B------:R-:W-:Y:S01]  /*6c30*/  MOV R0, UR38 ;  /* 0x0000002600007c02 */ /* 0x000fe20008000f00 */
[----:B------:R-:W-:Y:S01]  /*6c40*/  FFMA R37, R35, R41, R2 ;  /* 0x0000002923257223 */ /* 0x000fe20000000002 */
[C---:B------:R-:W-:Y:S01]  /*6c50*/  FMUL R7, R33.reuse, R7 ;  /* 0x0000000721077220 */ /* 0x040fe20000400000 */
[C---:B------:R-:W-:Y:S01]  /*6c60*/  FMUL R4, R33.reuse, R8 ;  /* 0x0000000821047220 */ /* 0x040fe20000400000 */
[----:B------:R-:W-:Y:S01]  /*6c70*/  LEA R0, R0, R68, 0xb ;  /* 0x0000004400007211 */ /* 0x000fe200078e58ff */
[----:B------:R-:W-:Y:S01]  /*6c80*/  FMUL R5, R33, R9 ;  /* 0x0000000921057220 */ /* 0x000fe20000400000 */
[----:B------:R-:W-:Y:S01]  /*6c90*/  FFMA R38, R35, R42, R3 ;  /* 0x0000002a23267223 */ /* 0x000fe20000000003 */
[----:B------:R-:W-:Y:S01]  /*6ca0*/  FMUL R6, R33, R10 ;  /* 0x0000000a21067220 */ /* 0x000fe20000400000 */
[----:B------:R-:W-:Y:S01]  /*6cb0*/  FFMA R39, R35, R43, R7 ;  /* 0x0000002b23277223 */ /* 0x000fe20000000007 */
[----:B------:R-:W-:Y:S01]  /*6cc0*/  LEA R0, R0, UR36, 0x2 ;  /* 0x0000002400007c11 */ /* 0x000fe2000f8e10ff */
[----:B------:R-:W-:Y:S01]  /*6cd0*/  FMUL R11, R33, R11 ;  /* 0x0000000b210b7220 */ /* 0x000fe20000400000 */
[----:B------:R-:W-:Y:S01]  /*6ce0*/  FFMA R4, R35, R44, R4 ;  /* 0x0000002c23047223 */ /* 0x000fe20000000004 */
[----:B------:R-:W-:Y:S01]  /*6cf0*/  FMUL R8, R33, R12 ;  /* 0x0000000c21087220 */ /* 0x000fe20000400000 */
[----:B------:R-:W-:Y:S01]  /*6d00*/  FFMA R5, R35, R45, R5 ;  /* 0x0000002d23057223 */ /* 0x000fe20000000005 */
[----:B------:R1:W-:Y:S01]  /*6d10*/  STSM.16.M88.4 [R0+0x400], R36 ;  /* 0x0004002400007844 */ /* 0x0003e20000000200 */
[----:B------:R-:W-:Y:S01]  /*6d20*/  FMUL R9, R33, R13 ;  /* 0x0000000d21097220 */ /* 0x000fe20000400000 */
[----:B------:R-:W-:Y:S01]  /*6d30*/  FFMA R6, R35, R46, R6 ;  /* 0x0000002e23067223 */ /* 0x000fe20000000006 */
[----:B------:R-:W-:Y:S01]  /*6d40*/  FMUL R10, R33, R14 ;  /* 0x0000000e210a7220 */ /* 0x000fe20000400000 */
[----:B------:R-:W-:Y:S01]  /*6d50*/  FFMA R7, R35, R47, R11 ;  /* 0x0000002f23077223 */ /* 0x000fe2000000000b */
[C---:B------:R-:W-:Y:S01]  /*6d60*/  IADD3 R2, PT, PT, R80.reuse, 0x400, R0 ;  /* 0x0000040050027810 */ /* 0x040fe20007ffe000 */
[----:B------:R-:W-:Y:S01]  /*6d70*/  FMUL R15, R33, R15 ;  /* 0x0000000f210f7220 */ /* 0x000fe20000400000 */
[----:B------:R-:W-:Y:S01]  /*6d80*/  FFMA R8, R35, R48, R8 ;  /* 0x0000003023087223 */ /* 0x000fe20000000008 */
[----:B------:R-:W-:Y:S01]  /*6d90*/  FMUL R12, R33, R16 ;  /* 0x00000010210c7220 */ /* 0x000fe20000400000 */
[----:B------:R-:W-:Y:S01]  /*6da0*/  FFMA R9, R35, R49, R9 ;  /* 0x0000003123097223 */ /* 0x000fe20000000009 */
[----:B------:R1:W-:Y:S01]  /*6db0*/  STSM.16.M88.4 [R2], R4 ;  /* 0x0000000402007844 */ /* 0x0003e20000000200 */
[----:B------:R-:W-:Y:S01]  /*6dc0*/  FMUL R13, R33, R17 ;  /* 0x00000011210d7220 */ /* 0x000fe20000400000 */
[----:B------:R-:W-:Y:S01]  /*6dd0*/  FFMA R10, R35, R50, R10 ;  /* 0x00000032230a7223 */ /* 0x000fe2000000000a */
[----:B------:R-:W-:Y:S01]  /*6de0*/  FMUL R14, R33, R18 ;  /* 0x00000012210e7220 */ /* 0x000fe20000400000 */
[----:B------:R-:W-:Y:S01]  /*6df0*/  FFMA R11, R35, R51, R15 ;  /* 0x00000033230b7223 */ /* 0x000fe2000000000f */
[----:B------:R-:W-:Y:S01]  /*6e00*/  IADD3 R81, PT, PT, R81, 0x400, R0 ;  /* 0x0000040051517810 */ /* 0x000fe20007ffe000 */
[----:B------:R-:W-:Y:S01]  /*6e10*/  FMUL R19, R33, R19 ;  /* 0x0000001321137220 */ /* 0x000fe20000400000 */
[C---:B------:R-:W-:Y:S01]  /*6e20*/  FFMA R12, R35.reuse, R52, R12 ;  /* 0x00000034230c7223 */ /* 0x040fe2000000000c */
[C---:B------:R-:W-:Y:S01]  /*6e30*/  FFMA R13, R35.reuse, R53, R13 ;  /* 0x00000035230d7223 */ /* 0x040fe2000000000d */
[C---:B------:R-:W-:Y:S01]  /*6e40*/  FFMA R14, R35.reuse, R54, R14 ;  /* 0x00000036230e7223 */ /* 0x040fe2000000000e */
[----:B------:R1:W-:Y:S01]  /*6e50*/  STSM.16.M88.4 [R81], R8 ;  /* 0x0000000851007844 */ /* 0x0003e20000000200 */
[----:B------:R-:W-:Y:S01]  /*6e60*/  FFMA R15, R35, R55, R19 ;  /* 0x00000037230f7223 */ /* 0x000fe20000000013 */
[----:B------:R-:W-:Y:S05]  /*6e70*/  IADD3 R80, PT, PT, R80, R81, RZ ;  /* 0x0000005150507210 */ /* 0x000fea0007ffe0ff */
        /* <DEDUP_REMOVED lines=12> */
[----:B------:R-:W-:Y:S02]  /*6f40*/  UIADD3 UR9, UPT, UPT, UR45, 0x20, URZ ;  /* 0x000000202d097890 */ /* 0x000fe4000fffe0ff */
[----:B------:R-:W-:Y:S01]  /*6f50*/  UIADD3.X UR5, UPT, UPT, URZ, UR57, URZ, UP0, !UPT ;  /* 0x00000039ff057290 */ /* 0x000fe200087fe4ff */
[----:B------:R-:W-:Y:S01]  /*6f60*/  UMOV UR10, UR46 ;  /* 0x0000002e000a7c82 */ /* 0x000fe20008000000 */
[----:B------:R-:W-:Y:S07]  /*6f70*/  UMOV UR11, UR52 ;  /* 0x00000034000b7c82 */ /* 0x000fee0008000000 */
[----:B------:R2:W-:Y:S02]  /*6f80*/  UTMASTG.3D [UR8], [UR4] ;  /* 0x00000008040073b5 */ /* 0x0005e40008010000 */
[----:B--2---:R0:W-:Y:S02]  /*6f90*/  UTMACMDFLUSH ;  /* 0x00000000000079b7 */ /* 0x0041e40000000000 */
.L_x_109:
[----:B------:R-:W-:Y:S05]  /*6fa0*/  BSYNC.RECONVERGENT B0 ;  /* 0x0000000000007941 */ /* 0x000fea0003800200 */
.L_x_108:
[----:B------:R-:W-:Y:S01]  /*6fb0*/  UIADD3 UR4, UPT, UPT, UR38, 0x1, URZ ;  /* 0x0000000126047890 */ /* 0x000fe2000fffe0ff */
[----:B------:R-:W-:Y:S03]  /*6fc0*/  BSSY.RECONVERGENT B0, `(.L_x_110) ;  /* 0x0000008000007945 */ /* 0x000fe60003800200 */
[----:B------:R-:W-:Y:S04]  /*6fd0*/  UISETP.NE.AND UP0, UPT, UR4, 0x3, UPT ;  /* 0x000000030400788c */ /* 0x000fe8000bf05270 */
[----:B------:R-:W-:Y:S02]  /*6fe0*/  UISETP.EQ.XOR UP1, UPT, UR39, 0x3, !UP0 ;  /* 0x000000032700788c */ /* 0x000fe4000c722a70 */
[----:B------:R-:W-:Y:S02]  /*6ff0*/  USEL UR37, UR4, URZ, UP0 ;  /* 0x000000ff04257287 */ /* 0x000fe40008000000 */
[----:B------:R-:W-:Y:S04]  /*7000*/  USEL UR5, URZ, 0x1, !UP1 ;  /* 0x00000001ff057887 */ /* 0x000fe8000c800000 */
[----:B------:R-:W-:Y:S01]  /*7010*/  ULOP3.LUT UR42, UR42, UR5, URZ, 0x3c, !UPT ;  /* 0x000000052a2a7292 */ /* 0x000fe2000f8e3cff */
[----:B------:R-:W-:Y:S11]  /*7020*/  @P0 BRA `(.L_x_111) ;  /* 0x0000000000040947 */ /* 0x000ff60003800000 */
[----:B------:R-:W-:Y:S04]  /*7030*/  DEPBAR.LE SB0, 0x1 ;  /* 0x000080400000791a */ /* 0x000fe80000000000 */
.L_x_111:
[----:B------:R-:W-:Y:S05]  /*7040*/  BSYNC.RECONVERGENT B0 ;  /* 0x0000000000007941 */ /* 0x000fea0003800200 */
.L_x_110:
[----:B------:R-:W-:Y:S01]  /*7050*/  BAR.SYNC.DEFER_BLOCKING 0x1, 0x80 ;  /* 0x0042000000007b1d */ /* 0x000fe20000010000 */
[----:B------:R-:W-:Y:S01]  /*7060*/  UISETP.NE.AND UP0, UPT, UR41, -0x2, UPT ;  /* 0xfffffffe2900788c */ /* 0x000fe2000bf05270 */
[----:B------:R-:W-:Y:S08]  /*7070*/  IADD3 R31, PT, PT, R31, 0x1, RZ ;  /* 0x000000011f1f7810 */ /* 0x000ff00007ffe0ff */
[----:B------:R-:W-:Y:S05]  /*7080*/  BRA.U !UP0, `(.L_x_112) ;  /* 0x0000000108287547 */ /* 0x000fea000b800000 */
[----:B------:R-:W-:Y:S01]  /*7090*/  ISETP.NE.AND P0, PT, R79, RZ, PT ;  /* 0x000000ff4f00720c */ /* 0x000fe20003f05270 */
[----:B-1----:R-:W-:Y:S01]  /*70a0*/  IMAD.U32 R2, RZ, RZ, UR40 ;  /* 0x00000028ff027e24 */ /* 0x002fe2000f8e00ff */
[----:B------:R-:W-:Y:S01]  /*70b0*/  UIADD3 UR4, UPT, UPT, UR40, 0x1, URZ ;  /* 0x0000000128047890 */ /* 0x000fe2000fffe0ff */
[----:B------:R-:W-:Y:S03]  /*70c0*/  IMAD.U32 R0, RZ, RZ, UR53 ;  /* 0x00000035ff007e24 */ /* 0x000fe6000f8e00ff */
[----:B------:R-:W-:Y:S04]  /*70d0*/  UISETP.NE.AND UP0, UPT, UR4, 0x3, UPT ;  /* 0x000000030400788c */ /* 0x000fe8000bf05270 */
[----:B------:R-:W-:Y:S03]  /*70e0*/  USEL UR40, UR4, URZ, UP0 ;  /* 0x000000ff04287287 */ /* 0x000fe60008000000 */
[----:B------:R-:W-:Y:S05]  /*70f0*/  @P0 LEA R2, R2, UR36, 0x3 ;  /* 0x0000002402020c11 */ /* 0x000fea000f8e18ff */
[----:B------:R-:W-:Y:S05]  /*7100*/  @P0 VIADD R2, R2, 0x48 ;  /* 0x0000004802020836 */ /* 0x000fea0000000000 */
[----:B------:R-:W-:Y:S04]  /*7110*/  @P0 PRMT R0, R0, 0x654, R2 ;  /* 0x0000065400000816 */ /* 0x000fe80000000002 */
[----:B------:R2:W-:Y:S03]  /*7120*/  @P0 SYNCS.ARRIVE.TRANS64.RED.A1T0 RZ, [R0+URZ], RZ ;  /* 0x000000ff00ff09a7 */ /* 0x0005e600081004ff */
.L_x_112:
[----:B------:R-:W-:Y:S01]  /*7130*/  ISETP.NE.AND P2, PT, R76, RZ, PT ;  /* 0x000000ff4c00720c */ /* 0x000fe20003f45270 */
[----:B------:R-:W-:Y:S01]  /*7140*/  UIADD3 UR41, UPT, UPT, UR41, 0x2, URZ ;  /* 0x0000000229297890 */ /* 0x000fe2000fffe0ff */
[----:B------:R-:W-:Y:S01]  /*7150*/  ISETP.NE.AND P0, PT, R78, 0x2, PT ;  /* 0x000000024e00780c */ /* 0x000fe20003f05270 */
[----:B-1----:R-:W-:Y:S01]  /*7160*/  IMAD.IADD R14, R29, 0x1, R62 ;  /* 0x000000011d0e7824 */ /* 0x002fe200078e023e */
[----:B------:R-:W-:Y:S01]  /*7170*/  ISETP.NE.AND P1, PT, R31, 0x4, PT ;  /* 0x000000041f00780c */ /* 0x000fe20003f25270 */
[----:B------:R-:W-:Y:S01]  /*7180*/  IMAD.IADD R15, R30, 0x1, R63 ;  /* 0x000000011e0f7824 */ /* 0x000fe200078e023f */
[----:B------:R-:W-:Y:S02]  /*7190*/  SEL R2, RZ, 0x1, P0 ;  /* 0x00000001ff027807 */ /* 0x000fe40000000000 */
[----:B--2---:R-:W-:Y:S02]  /*71a0*/  SEL R0, RZ, 0x1, P1 ;  /* 0x00000001ff007807 */ /* 0x004fe40000800000 */
[----:B------:R-:W-:Y:S02]  /*71b0*/  LOP3.LUT R71, R71, R2, RZ, 0x3c, !PT ;  /* 0x0000000247477212 */ /* 0x000fe400078e3cff */
[----:B------:R-:W-:Y:S02]  /*71c0*/  LOP3.LUT R72, R72, R0, RZ, 0x3c, !PT ;  /* 0x0000000048487212 */ /* 0x000fe400078e3cff */
[----:B------:R-:W-:Y:S02]  /*71d0*/  @P2 R2UR UR52, R70 ;  /* 0x00000000463422ca */ /* 0x000fe400000e0000 */
[----:B------:R-:W-:Y:S02]  /*71e0*/  SEL R78, R78, RZ, P0 ;  /* 0x000000ff4e4e7207 */ /* 0x000fe40000000000 */
[----:B------:R-:W-:Y:S01]  /*71f0*/  SEL R31, R31, RZ, P1 ;  /* 0x000000ff1f1f7207 */ /* 0x000fe20000800000 */
[----:B------:R-:W-:Y:S10]  /*7200*/  @P2 BRA `(.L_x_113) ;  /* 0xffffffe0002c2947 */ /* 0x000ff4000383ffff */
[----:B------:R-:W-:-:S09]  /*7210*/  UISETP.NE.AND UP0, UPT, UR43, URZ, UPT ;  /* 0x000000ff2b00728c */ /* 0x000fd2000bf05270 */
[----:B------:R-:W-:Y:S05]  /*7220*/  BRA.U !UP0, `(.L_x_114) ;  /* 0x0000000108487547 */ /* 0x000fea000b800000 */
[----:B------:R-:W1:Y:S02]  /*7230*/  LDCU.64 UR4, c[0x0][0x890] ;  /* 0x00011200ff0477ac */ /* 0x000e640008000a00 */
[----:B-1----:R-:W-:-:S04]  /*7240*/  UISETP.NE.U32.AND UP0, UPT, UR4, URZ, UPT ;  /* 0x000000ff0400728c */ /* 0x002fc8000bf05070 */
[----:B------:R-:W-:-:S09]  /*7250*/  UISETP.NE.AND.EX UP0, UPT, UR5, URZ, UPT, UP0 ;  /* 0x000000ff0500728c */ /* 0x000fd2000bf05300 */
[----:B------:R-:W-:Y:S05]  /*7260*/  BRA.U UP0, `(.L_x_115) ;  /* 0x00000001000c7547 */ /* 0x000fea000b800000 */
[----:B------:R-:W-:-:S13]  /*7270*/  FSETP.NEU.AND P0, PT, R35, RZ, PT ;  /* 0x000000ff2300720b */ /* 0x000fda0003f0d000 */
[----:B------:R-:W-:Y:S05]  /*7280*/  @!P0 EXIT ;  /* 0x000000000000894d */ /* 0x000fea0003800000 */
[----:B------:R-:W-:Y:S05]  /*7290*/  BRA `(.L_x_114) ;  /* 0x00000000002c7947 */ /* 0x000fea0003800000 */
.L_x_115:
[----:B------:R-:W-:Y:S01]  /*72a0*/  ISETP.NE.AND P0, PT, R77, RZ, PT ;  /* 0x000000ff4d00720c */ /* 0x000fe20003f05270 */
[----:B------:R-:W-:-:S12]  /*72b0*/  BSSY.RECONVERGENT B0, `(.L_x_114) ;  /* 0x0000009000007945 */ /* 0x000fd80003800200 */
[----:B------:R-:W-:Y:S05]  /*72c0*/  @P0 BRA `(.L_x_116) ;  /* 0x0000000000140947 */ /* 0x000fea0003800000 */
[----:B------:R-:W1:Y:S02]  /*72d0*/  LDCU.64 UR4, c[0x0][0x888] ;  /* 0x00011100ff0477ac */ /* 0x000e640008000a00 */
[----:B-1----:R-:W-:-:S04]  /*72e0*/  ISETP.NE.U32.AND P0, PT, RZ, UR4, PT ;  /* 0x00000004ff007c0c */ /* 0x002fc8000bf05070 */
[----:B------:R-:W-:-:S13]  /*72f0*/  ISETP.NE.AND.EX P0, PT, RZ, UR5, PT, P0 ;  /* 0x00000005ff007c0c */ /* 0x000fda000bf05300 */
[----:B------:R-:W-:Y:S05]  /*7300*/  @!P0 EXIT ;  /* 0x000000000000894d */ /* 0x000fea0003800000 */
[----:B------:R-:W-:Y:S05]  /*7310*/  BRA `(.L_x_117) ;  /* 0x0000000000087947 */ /* 0x000fea0003800000 */
.L_x_116:
[----:B------:R-:W-:-:S13]  /*7320*/  FSETP.NEU.AND P0, PT, R35, RZ, PT ;  /* 0x000000ff2300720b */ /* 0x000fda0003f0d000 */
[----:B------:R-:W-:Y:S05]  /*7330*/  @!P0 EXIT ;  /* 0x000000000000894d */ /* 0x000fea0003800000 */
.L_x_117:
[----:B------:R-:W-:Y:S05]  /*7340*/  BSYNC.RECONVERGENT B0 ;  /* 0x0000000000007941 */ /* 0x000fea0003800200 */
.L_x_114:
[----:B------:R-:W-:Y:S01]  /*7350*/  ULEA UR4, UR40, UR36, 0x3 ;  /* 0x0000002428047291 */ /* 0x000fe2000f8e18ff */
[----:B------:R-:W-:-:S04]  /*7360*/  DEPBAR.LE SB0, 0x0 ;  /* 0x000080000000791a */ /* 0x000fc80000000000 */
[----:B------:R-:W-:-:S04]  /*7370*/  UIADD3 UR4, UPT, UPT, UR4, 0x48, URZ ;  /* 0x0000004804047890 */ /* 0x000fc8000fffe0ff */
[----:B------:R-:W-:-:S09]  /*7380*/  UPRMT UR4, UR53, 0x654, UR4 ;  /* 0x0000065435047896 */ /* 0x000fd20008000004 */
[----:B------:R-:W-:Y:S01]  /*7390*/  SYNCS.ARRIVE.TRANS64.RED.A1T0 RZ, [UR4], RZ ;  /* 0x000000ffffff79a7 */ /* 0x000fe20008100404 */
[----:B------:R-:W-:Y:S05]  /*73a0*/  EXIT ;  /* 0x000000000000794d */ /* 0x000fea0003800000 */
.L_x_19:
[----:B--2---:R2:W1:Y:S02]  /*73b0*/  SYNCS.PHASECHK.TRANS64.TRYWAIT P0, [R2+URZ+0xe0], R3 ;  /* 0x0000e003020075a7 */ /* 0x00446400080011ff */
[----:B-1----:R-:W-:Y:S05]  /*73c0*/  @!P0 NANOSLEEP.SYNCS 0x989680 ;  /* 0x009896800000895d */ /* 0x002fea0003900000 */
[----:B------:R-:W1:Y:S02]  /*73d0*/  @!P0 SYNCS.PHASECHK.TRANS64 P0, [R2+URZ+0xe0], R3 ;  /* 0x0000e003020085a7 */ /* 0x000e6400080010ff */
[----:B-1----:R-:W-:Y:S05]  /*73e0*/  @!P0 BRA `(.L_x_19) ;  /* 0xfffffffc00f08947 */ /* 0x002fea000383ffff */
[----:B------:R-:W-:Y:S05]  /*73f0*/  BRA `(.L_x_118) ;  /* 0xffffffa000687947 */ /* 0x000fea000383ffff */
.L_x_22:
[----:B-1----:R-:W-:-:S07]  /*7400*/  MOV R2, UR49 ;  /* 0x0000003100027c02 */ /* 0x002fce0008000f00 */
.L_x_119:
[----:B-1----:R1:W2:Y:S02]  /*7410*/  SYNCS.PHASECHK.TRANS64.TRYWAIT P0, [R2+URZ+0x18], R4 ;  /* 0x00001804020075a7 */ /* 0x0022a400080011ff */
[----:B--2---:R-:W-:Y:S05]  /*7420*/  @!P0 NANOSLEEP.SYNCS 0x989680 ;  /* 0x009896800000895d */ /* 0x004fea0003900000 */
[----:B------:R-:W2:Y:S02]  /*7430*/  @!P0 SYNCS.PHASECHK.TRANS64 P0, [R2+URZ+0x18], R4 ;  /* 0x00001804020085a7 */ /* 0x000ea400080010ff */
[----:B--2---:R-:W-:Y:S05]  /*7440*/  @!P0 BRA `(.L_x_119) ;  /* 0xfffffffc00f08947 */ /* 0x004fea000383ffff */
[----:B------:R-:W-:Y:S05]  /*7450*/  BRA `(.L_x_21) ;  /* 0xffffffa000bc7947 */ /* 0x000fea000383ffff */
.L_x_30:
[----:B------:R-:W-:-:S07]  /*7460*/  MOV R2, UR49 ;  /* 0x0000003100027c02 */ /* 0x000fce0008000f00 */
.L_x_120:
[----:B-1----:R1:W2:Y:S02]  /*7470*/  SYNCS.PHASECHK.TRANS64.TRYWAIT P0, [R2+URZ+0x18], R4 ;  /* 0x00001804020075a7 */ /* 0x0022a400080011ff */
[----:B--2---:R-:W-:Y:S05]  /*7480*/  @!P0 NANOSLEEP.SYNCS 0x989680 ;  /* 0x009896800000895d */ /* 0x004fea0003900000 */
[----:B------:R-:W2:Y:S02]  /*7490*/  @!P0 SYNCS.PHASECHK.TRANS64 P0, [R2+URZ+0x18], R4 ;  /* 0x00001804020085a7 */ /* 0x000ea400080010ff */
[----:B--2---:R-:W-:Y:S05]  /*74a0*/  @!P0 BRA `(.L_x_120) ;  /* 0xfffffffc00f08947 */ /* 0x004fea000383ffff */
[----:B------:R-:W-:Y:S05]  /*74b0*/  BRA `(.L_x_29) ;  /* 0xffffffa400d47947 */ /* 0x000fea000383ffff */
.L_x_36:
[----:B-1----:R1:W2:Y:S02]  /*74c0*/  SYNCS.PHASECHK.TRANS64.TRYWAIT P0, [R2+URZ+0x70], R3 ;  /* 0x00007003020075a7 */ /* 0x0022a400080011ff */
[----:B--2---:R-:W-:Y:S05]  /*74d0*/  @!P0 NANOSLEEP.SYNCS 0x989680 ;  /* 0x009896800000895d */ /* 0x004fea0003900000 */
[----:B------:R-:W2:Y:S02]  /*74e0*/  @!P0 SYNCS.PHASECHK.TRANS64 P0, [R2+URZ+0x70], R3 ;  /* 0x00007003020085a7 */ /* 0x000ea400080010ff */
[----:B--2---:R-:W-:Y:S05]  /*74f0*/  @!P0 BRA `(.L_x_36) ;  /* 0xfffffffc00f08947 */ /* 0x004fea000383ffff */
[----:B------:R-:W-:Y:S05]  /*7500*/  BRA `(.L_x_121) ;  /* 0xffffffa800c87947 */ /* 0x000fea000383ffff */
.L_x_40:
[----:B----4-:R-:W-:-:S07]  /*7510*/  MOV R0, UR4 ;  /* 0x0000000400007c02 */ /* 0x010fce0008000f00 */
.L_x_122:
[----:B-1----:R1:W2:Y:S02]  /*7520*/  SYNCS.PHASECHK.TRANS64.TRYWAIT P0, [R0+URZ], R2 ;  /* 0x00000002000075a7 */ /* 0x0022a400080011ff */
[----:B--2---:R-:W-:Y:S05]  /*7530*/  @!P0 NANOSLEEP.SYNCS 0x989680 ;  /* 0x009896800000895d */ /* 0x004fea0003900000 */
[----:B------:R-:W2:Y:S02]  /*7540*/  @!P0 SYNCS.PHASECHK.TRANS64 P0, [R0+URZ], R2 ;  /* 0x00000002000085a7 */ /* 0x000ea400080010ff */
[----:B--2---:R-:W-:Y:S05]  /*7550*/  @!P0 BRA `(.L_x_122) ;  /* 0xfffffffc00f08947 */ /* 0x004fea000383ffff */
[----:B------:R-:W-:Y:S05]  /*7560*/  BRA `(.L_x_123) ;  /* 0xffffffb000387947 */ /* 0x000fea000383ffff */
.L_x_41:
[----:B----4-:R-:W-:-:S07]  /*7570*/  MOV R0, UR5 ;  /* 0x0000000500007c02 */ /* 0x010fce0008000f00 */
.L_x_124:
[----:B-1----:R1:W2:Y:S02]  /*7580*/  SYNCS.PHASECHK.TRANS64.TRYWAIT P0, [R0+URZ], R2 ;  /* 0x00000002000075a7 */ /* 0x0022a400080011ff */
[----:B--2---:R-:W-:Y:S05]  /*7590*/  @!P0 NANOSLEEP.SYNCS 0x989680 ;  /* 0x009896800000895d */ /* 0x004fea0003900000 */
[----:B------:R-:W2:Y:S02]  /*75a0*/  @!P0 SYNCS.PHASECHK.TRANS64 P0, [R0+URZ], R2 ;  /* 0x00000002000085a7 */ /* 0x000ea400080010ff */
[----:B--2---:R-:W-:Y:S05]  /*75b0*/  @!P0 BRA `(.L_x_124) ;  /* 0xfffffffc00f08947 */ /* 0x004fea000383ffff */
[----:B------:R-:W-:Y:S05]  /*75c0*/  BRA `(.L_x_125) ;  /* 0xffffffb000447947 */ /* 0x000fea000383ffff */
.L_x_44:
[----:B-1----:R1:W2:Y:S02]  /*75d0*/  SYNCS.PHASECHK.TRANS64.TRYWAIT P0, [R0+URZ+0xd0], R4 ;  /* 0x0000d004000075a7 */ /* 0x0022a400080011ff */
[----:B--2---:R-:W-:Y:S05]  /*75e0*/  @!P0 NANOSLEEP.SYNCS 0x989680 ;  /* 0x009896800000895d */ /* 0x004fea0003900000 */
[----:B------:R-:W2:Y:S02]  /*75f0*/  @!P0 SYNCS.PHASECHK.TRANS64 P0, [R0+URZ+0xd0], R4 ;  /* 0x0000d004000085a7 */ /* 0x000ea400080010ff */
[----:B--2---:R-:W-:Y:S05]  /*7600*/  @!P0 BRA `(.L_x_44) ;  /* 0xfffffffc00f08947 */ /* 0x004fea000383ffff */
[----:B------:R-:W-:Y:S05]  /*7610*/  BRA `(.L_x_126) ;  /* 0xffffffb000a07947 */ /* 0x000fea000383ffff */
.L_x_45:
[----:B------:R-:W-:-:S07]  /*7620*/  MOV R0, UR4 ;  /* 0x0000000400007c02 */ /* 0x000fce0008000f00 */
.L_x_127:
[----:B-1----:R1:W2:Y:S02]  /*7630*/  SYNCS.PHASECHK.TRANS64.TRYWAIT P0, [R0+URZ+0x80], R5 ;  /* 0x00008005000075a7 */ /* 0x0022a400080011ff */
[----:B--2---:R-:W-:Y:S05]  /*7640*/  @!P0 NANOSLEEP.SYNCS 0x989680 ;  /* 0x009896800000895d */ /* 0x004fea0003900000 */
[----:B------:R-:W2:Y:S02]  /*7650*/  @!P0 SYNCS.PHASECHK.TRANS64 P0, [R0+URZ+0x80], R5 ;  /* 0x00008005000085a7 */ /* 0x000ea400080010ff */
[----:B--2---:R-:W-:Y:S05]  /*7660*/  @!P0 BRA `(.L_x_127) ;  /* 0xfffffffc00f08947 */ /* 0x004fea000383ffff */
[----:B------:R-:W-:Y:S05]  /*7670*/  BRA `(.L_x_128) ;  /* 0xffffffb000b07947 */ /* 0x000fea000383ffff */
.L_x_46:
[----:B-1----:R1:W2:Y:S02]  /*7680*/  SYNCS.PHASECHK.TRANS64.TRYWAIT P1, [R0+URZ+0x70], R4 ;  /* 0x00007004000075a7 */ /* 0x0022a400080211ff */
[----:B--2---:R-:W-:Y:S05]  /*7690*/  @!P1 NANOSLEEP.SYNCS 0x989680 ;  /* 0x009896800000995d */ /* 0x004fea0003900000 */
[----:B------:R-:W2:Y:S02]  /*76a0*/  @!P1 SYNCS.PHASECHK.TRANS64 P1, [R0+URZ+0x70], R4 ;  /* 0x00007004000095a7 */ /* 0x000ea400080210ff */
[----:B--2---:R-:W-:Y:S05]  /*76b0*/  @!P1 BRA `(.L_x_46) ;  /* 0xfffffffc00f09947 */ /* 0x004fea000383ffff */
[----:B------:R-:W-:Y:S05]  /*76c0*/  BRA `(.L_x_129) ;  /* 0xffffffb000e07947 */ /* 0x000fea000383ffff */
.L_x_49:
[----:B------:R-:W-:-:S07]  /*76d0*/  MOV R0, UR4 ;  /* 0x0000000400007c02 */ /* 0x000fce0008000f00 */
.L_x_130:
[----:B-1----:R1:W2:Y:S02]  /*76e0*/  SYNCS.PHASECHK.TRANS64.TRYWAIT P0, [R0+URZ+0x80], R2 ;  /* 0x00008002000075a7 */ /* 0x0022a400080011ff */
[----:B--2---:R-:W-:Y:S05]  /*76f0*/  @!P0 NANOSLEEP.SYNCS 0x989680 ;  /* 0x009896800000895d */ /* 0x004fea0003900000 */
[----:B------:R-:W2:Y:S02]  /*7700*/  @!P0 SYNCS.PHASECHK.TRANS64 P0, [R0+URZ+0x80], R2 ;  /* 0x00008002000085a7 */ /* 0x000ea400080010ff */
[----:B--2---:R-:W-:Y:S05]  /*7710*/  @!P0 BRA `(.L_x_130) ;  /* 0xfffffffc00f08947 */ /* 0x004fea000383ffff */
[----:B------:R-:W-:Y:S05]  /*7720*/  BRA `(.L_x_48) ;  /* 0xffffffb400347947 */ /* 0x000fea000383ffff */
.L_x_56:
[----:B-1----:R1:W2:Y:S02]  /*7730*/  SYNCS.PHASECHK.TRANS64.TRYWAIT P1, [R0+URZ+0x70], R2 ;  /* 0x00007002000075a7 */ /* 0x0022a400080211ff */
[----:B--2---:R-:W-:Y:S05]  /*7740*/  @!P1 NANOSLEEP.SYNCS 0x989680 ;  /* 0x009896800000995d */ /* 0x004fea0003900000 */
[----:B------:R-:W2:Y:S02]  /*7750*/  @!P1 SYNCS.PHASECHK.TRANS64 P1, [R0+URZ+0x70], R2 ;  /* 0x00007002000095a7 */ /* 0x000ea400080210ff */
[----:B--2---:R-:W-:Y:S05]  /*7760*/  @!P1 BRA `(.L_x_56) ;  /* 0xfffffffc00f09947 */ /* 0x004fea000383ffff */
[----:B------:R-:W-:Y:S05]  /*7770*/  BRA `(.L_x_131) ;  /* 0xffffffb800987947 */ /* 0x000fea000383ffff */
.L_x_57:
[----:B------:R-:W-:-:S07]  /*7780*/  MOV R2, UR75 ;  /* 0x0000004b00027c02 */ /* 0x000fce0008000f00 */
.L_x_132:
[----:B-1----:R1:W2:Y:S02]  /*7790*/  SYNCS.PHASECHK.TRANS64.TRYWAIT P0, [R2+URZ+0xb0], R0 ;  /* 0x0000b000020075a7 */ /* 0x0022a400080011ff */
[----:B--2---:R-:W-:Y:S05]  /*77a0*/  @!P0 NANOSLEEP.SYNCS 0x989680 ;  /* 0x009896800000895d */ /* 0x004fea0003900000 */
[----:B------:R-:W2:Y:S02]  /*77b0*/  @!P0 SYNCS.PHASECHK.TRANS64 P0, [R2+URZ+0xb0], R0 ;  /* 0x0000b000020085a7 */ /* 0x000ea400080010ff */
[----:B--2---:R-:W-:Y:S05]  /*77c0*/  @!P0 BRA `(.L_x_132) ;  /* 0xfffffffc00f08947 */ /* 0x004fea000383ffff */
[----:B------:R-:W-:Y:S05]  /*77d0*/  BRA `(.L_x_133) ;  /* 0xffffffb800ec7947 */ /* 0x000fea000383ffff */
.L_x_60:
[----:B------:R-:W-:Y:S07]  /*77e0*/  MOV R0, UR5 ;  /* 0x0000000500007c02 */ /* 0x000fee0008000f00 */
.L_x_134:
[----:B-1----:R1:W2:Y:S02]  /*77f0*/  SYNCS.PHASECHK.TRANS64.TRYWAIT P0, [R0+URZ], R2 ;  /* 0x00000002000075a7 */ /* 0x0022a400080011ff */
[----:B--2---:R-:W-:Y:S05]  /*7800*/  @!P0 NANOSLEEP.SYNCS 0x989680 ;  /* 0x009896800000895d */ /* 0x004fea0003900000 */
[----:B------:R-:W2:Y:S02]  /*7810*/  @!P0 SYNCS.PHASECHK.TRANS64 P0, [R0+URZ], R2 ;  /* 0x00000002000085a7 */ /* 0x000ea400080010ff */
[----:B--2---:R-:W-:Y:S05]  /*7820*/  @!P0 BRA `(.L_x_134) ;  /* 0xfffffffc00f08947 */ /* 0x004fea000383ffff */
[----:B------:R-:W-:Y:S05]  /*7830*/  BRA `(.L_x_59) ;  /* 0xffffffbc00087947 */ /* 0x000fea000383ffff */
.L_x_63:
[----:B------:R-:W-:-:S07]  /*7840*/  MOV R0, UR4 ;  /* 0x0000000400007c02 */ /* 0x000fce0008000f00 */
.L_x_135:
[----:B--2---:R2:W3:Y:S02]  /*7850*/  SYNCS.PHASECHK.TRANS64.TRYWAIT P0, [R0+URZ], R2 ;  /* 0x00000002000075a7 */ /* 0x0044e400080011ff */
[----:B---3--:R-:W-:Y:S05]  /*7860*/  @!P0 NANOSLEEP.SYNCS 0x989680 ;  /* 0x009896800000895d */ /* 0x008fea0003900000 */
[----:B------:R-:W3:Y:S02]  /*7870*/  @!P0 SYNCS.PHASECHK.TRANS64 P0, [R0+URZ], R2 ;  /* 0x00000002000085a7 */ /* 0x000ee400080010ff */
[----:B---3--:R-:W-:Y:S05]  /*7880*/  @!P0 BRA `(.L_x_135) ;  /* 0xfffffffc00f08947 */ /* 0x008fea000383ffff */
[----:B------:R-:W-:Y:S05]  /*7890*/  BRA `(.L_x_136) ;  /* 0xffffffc400107947 */ /* 0x000fea000383ffff */
.L_x_64:
[----:B------:R-:W-:-:S07]  /*78a0*/  MOV R0, UR5 ;  /* 0x0000000500007c02 */ /* 0x000fce0008000f00 */
.L_x_137:
[----:B-1----:R1:W2:Y:S02]  /*78b0*/  SYNCS.PHASECHK.TRANS64.TRYWAIT P0, [R0+URZ], R3 ;  /* 0x00000003000075a7 */ /* 0x0022a400080011ff */
[----:B--2---:R-:W-:Y:S05]  /*78c0*/  @!P0 NANOSLEEP.SYNCS 0x989680 ;  /* 0x009896800000895d */ /* 0x004fea0003900000 */
[----:B------:R-:W2:Y:S02]  /*78d0*/  @!P0 SYNCS.PHASECHK.TRANS64 P0, [R0+URZ], R3 ;  /* 0x00000003000085a7 */ /* 0x000ea400080010ff */
[----:B--2---:R-:W-:Y:S05]  /*78e0*/  @!P0 BRA `(.L_x_137) ;  /* 0xfffffffc00f08947 */ /* 0x004fea000383ffff */
[----:B------:R-:W-:Y:S05]  /*78f0*/  BRA `(.L_x_138) ;  /* 0xffffffc4001c7947 */ /* 0x000fea000383ffff */
.L_x_65:
[----:B------:R-:W-:-:S07]  /*7900*/  MOV R0, UR5 ;  /* 0x0000000500007c02 */ /* 0x000fce0008000f00 */
.L_x_139:
[----:B-1----:R1:W2:Y:S02]  /*7910*/  SYNCS.PHASECHK.TRANS64.TRYWAIT P0, [R0+URZ], R3 ;  /* 0x00000003000075a7 */ /* 0x0022a400080011ff */
[----:B--2---:R-:W-:Y:S05]  /*7920*/  @!P0 NANOSLEEP.SYNCS 0x989680 ;  /* 0x009896800000895d */ /* 0x004fea0003900000 */
[----:B------:R-:W2:Y:S02]  /*7930*/  @!P0 SYNCS.PHASECHK.TRANS64 P0, [R0+URZ], R3 ;  /* 0x00000003000085a7 */ /* 0x000ea400080010ff */
[----:B--2---:R-:W-:Y:S05]  /*7940*/  @!P0 BRA `(.L_x_139) ;  /* 0xfffffffc00f08947 */ /* 0x004fea000383ffff */
[----:B------:R-:W-:Y:S05]  /*7950*/  BRA `(.L_x_140) ;  /* 0xffffffc400287947 */ /* 0x000fea000383ffff */
.L_x_66:
[----:B-1----:R-:W-:-:S07]  /*7960*/  MOV R0, UR4 ;  /* 0x0000000400007c02 */ /* 0x002fce0008000f00 */
.L_x_141:
[----:B-1----:R1:W2:Y:S02]  /*7970*/  SYNCS.PHASECHK.TRANS64.TRYWAIT P0, [R0+URZ], R2 ;  /* 0x00000002000075a7 */ /* 0x0022a400080011ff */
[----:B--2---:R-:W-:Y:S05]  /*7980*/  @!P0 NANOSLEEP.SYNCS 0x989680 ;  /* 0x009896800000895d */ /* 0x004fea0003900000 */
[----:B------:R-:W2:Y:S02]  /*7990*/  @!P0 SYNCS.PHASECHK.TRANS64 P0, [R0+URZ], R2 ;  /* 0x00000002000085a7 */ /* 0x000ea400080010ff */
[----:B--2---:R-:W-:Y:S05]  /*79a0*/  @!P0 BRA `(.L_x_141) ;  /* 0xfffffffc00f08947 */ /* 0x004fea000383ffff */
[----:B------:R-:W-:Y:S05]  /*79b0*/  BRA `(.L_x_142) ;  /* 0xffffffc400347947 */ /* 0x000fea000383ffff */
.L_x_71:
[----:B--2---:R2:W3:Y:S02]  /*79c0*/  SYNCS.PHASECHK.TRANS64.TRYWAIT P0, [R0+URZ+0x70], R2 ;  /* 0x00007002000075a7 */ /* 0x0044e400080011ff */
[----:B---3--:R-:W-:Y:S05]  /*79d0*/  @!P0 NANOSLEEP.SYNCS 0x989680 ;  /* 0x009896800000895d */ /* 0x008fea0003900000 */
[----:B------:R-:W3:Y:S02]  /*79e0*/  @!P0 SYNCS.PHASECHK.TRANS64 P0, [R0+URZ+0x70], R2 ;  /* 0x00007002000085a7 */ /* 0x000ee400080010ff */
[----:B---3--:R-:W-:Y:S05]  /*79f0*/  @!P0 BRA `(.L_x_71) ;  /* 0xfffffffc00f08947 */ /* 0x008fea000383ffff */
[----:B------:R-:W-:Y:S05]  /*7a00*/  BRA `(.L_x_143) ;  /* 0xffffffc800307947 */ /* 0x000fea000383ffff */
.L_x_74:
[----:B------:R-:W-:Y:S07]  /*7a10*/  MOV R0, UR13 ;  /* 0x0000000d00007c02 */ /* 0x000fee0008000f00 */
.L_x_144:
[----:B--2---:R2:W3:Y:S02]  /*7a20*/  SYNCS.PHASECHK.TRANS64.TRYWAIT P0, [R0+URZ+0x68], R2 ;  /* 0x00006802000075a7 */ /* 0x0044e400080011ff */
[----:B---3--:R-:W-:Y:S05]  /*7a30*/  @!P0 NANOSLEEP.SYNCS 0x989680 ;  /* 0x009896800000895d */ /* 0x008fea0003900000 */
[----:B------:R-:W3:Y:S02]  /*7a40*/  @!P0 SYNCS.PHASECHK.TRANS64 P0, [R0+URZ+0x68], R2 ;  /* 0x00006802000085a7 */ /* 0x000ee400080010ff */
[----:B---3--:R-:W-:Y:S05]  /*7a50*/  @!P0 BRA `(.L_x_144) ;  /* 0xfffffffc00f08947 */ /* 0x008fea000383ffff */
[----:B------:R-:W-:Y:S05]  /*7a60*/  BRA `(.L_x_73) ;  /* 0xffffffcc00107947 */ /* 0x000fea000383ffff */
.L_x_77:
[----:B------:R-:W-:Y:S07]  /*7a70*/  MOV R0, UR4 ;  /* 0x0000000400007c02 */ /* 0x000fee0008000f00 */
.L_x_145:
[----:B-1----:R1:W2:Y:S02]  /*7a80*/  SYNCS.PHASECHK.TRANS64.TRYWAIT P0, [R0+URZ+0x48], R9 ;  /* 0x00004809000075a7 */ /* 0x0022a400080011ff */
[----:B--2---:R-:W-:Y:S05]  /*7a90*/  @!P0 NANOSLEEP.SYNCS 0x989680 ;  /* 0x009896800000895d */ /* 0x004fea0003900000 */
[----:B------:R-:W2:Y:S02]  /*7aa0*/  @!P0 SYNCS.PHASECHK.TRANS64 P0, [R0+URZ+0x48], R9 ;  /* 0x00004809000085a7 */ /* 0x000ea400080010ff */
[----:B--2---:R-:W-:Y:S05]  /*7ab0*/  @!P0 BRA `(.L_x_145) ;  /* 0xfffffffc00f08947 */ /* 0x004fea000383ffff */
[----:B------:R-:W-:Y:S05]  /*7ac0*/  BRA `(.L_x_146) ;  /* 0xffffffcc00887947 */ /* 0x000fea000383ffff */
.L_x_78:
[----:B------:R-:W-:Y:S07]  /*7ad0*/  MOV R0, UR6 ;  /* 0x0000000600007c02 */ /* 0x000fee0008000f00 */
.L_x_147:
[----:B-1----:R1:W2:Y:S02]  /*7ae0*/  SYNCS.PHASECHK.TRANS64.TRYWAIT P0, [R0+URZ+0x48], R14 ;  /* 0x0000480e000075a7 */ /* 0x0022a400080011ff */
[----:B--2---:R-:W-:Y:S05]  /*7af0*/  @!P0 NANOSLEEP.SYNCS 0x989680 ;  /* 0x009896800000895d */ /* 0x004fea0003900000 */
[----:B------:R-:W2:Y:S02]  /*7b00*/  @!P0 SYNCS.PHASECHK.TRANS64 P0, [R0+URZ+0x48], R14 ;  /* 0x0000480e000085a7 */ /* 0x000ea400080010ff */
[----:B--2---:R-:W-:Y:S05]  /*7b10*/  @!P0 BRA `(.L_x_147) ;  /* 0xfffffffc00f08947 */ /* 0x004fea000383ffff */
[----:B------:R-:W-:Y:S05]  /*7b20*/  BRA `(.L_x_148) ;  /* 0xffffffd000287947 */ /* 0x000fea000383ffff */
.L_x_80:
[----:B------:R-:W-:-:S07]  /*7b30*/  MOV R0, UR4 ;  /* 0x0000000400007c02 */ /* 0x000fce0008000f00 */
.L_x_149:
[----:B-1----:R1:W3:Y:S02]  /*7b40*/  SYNCS.PHASECHK.TRANS64.TRYWAIT P0, [R0+URZ], R2 ;  /* 0x00000002000075a7 */ /* 0x0022e400080011ff */
[----:B---3--:R-:W-:Y:S05]  /*7b50*/  @!P0 NANOSLEEP.SYNCS 0x989680 ;  /* 0x009896800000895d */ /* 0x008fea0003900000 */
[----:B------:R-:W3:Y:S02]  /*7b60*/  @!P0 SYNCS.PHASECHK.TRANS64 P0, [R0+URZ], R2 ;  /* 0x00000002000085a7 */ /* 0x000ee400080010ff */
[----:B---3--:R-:W-:Y:S05]  /*7b70*/  @!P0 BRA `(.L_x_149) ;  /* 0xfffffffc00f08947 */ /* 0x008fea000383ffff */
[----:B------:R-:W-:Y:S05]  /*7b80*/  BRA `(.L_x_150) ;  /* 0xffffffd000b47947 */ /* 0x000fea000383ffff */
.L_x_81:
[----:B------:R-:W-:-:S07]  /*7b90*/  MOV R0, UR5 ;  /* 0x0000000500007c02 */ /* 0x000fce0008000f00 */
.L_x_151:
[----:B-1----:R1:W3:Y:S02]  /*7ba0*/  SYNCS.PHASECHK.TRANS64.TRYWAIT P0, [R0+URZ], R2 ;  /* 0x00000002000075a7 */ /* 0x0022e400080011ff */
[----:B---3--:R-:W-:Y:S05]  /*7bb0*/  @!P0 NANOSLEEP.SYNCS 0x989680 ;  /* 0x009896800000895d */ /* 0x008fea0003900000 */
[----:B------:R-:W3:Y:S02]  /*7bc0*/  @!P0 SYNCS.PHASECHK.TRANS64 P0, [R0+URZ], R2 ;  /* 0x00000002000085a7 */ /* 0x000ee400080010ff */
[----:B---3--:R-:W-:Y:S05]  /*7bd0*/  @!P0 BRA `(.L_x_151) ;  /* 0xfffffffc00f08947 */ /* 0x008fea000383ffff */
[----:B------:R-:W-:Y:S05]  /*7be0*/  BRA `(.L_x_152) ;  /* 0xffffffd000c07947 */ /* 0x000fea000383ffff */
.L_x_83:
[----:B--2---:R2:W4:Y:S02]  /*7bf0*/  SYNCS.PHASECHK.TRANS64.TRYWAIT P0, [R0+URZ+0x70], R2 ;  /* 0x00007002000075a7 */ /* 0x00452400080011ff */
[----:B----4-:R-:W-:Y:S05]  /*7c00*/  @!P0 NANOSLEEP.SYNCS 0x989680 ;  /* 0x009896800000895d */ /* 0x010fea0003900000 */
[----:B------:R-:W4:Y:S02]  /*7c10*/  @!P0 SYNCS.PHASECHK.TRANS64 P0, [R0+URZ+0x70], R2 ;  /* 0x00007002000085a7 */ /* 0x000f2400080010ff */
[----:B----4-:R-:W-:Y:S05]  /*7c20*/  @!P0 BRA `(.L_x_83) ;  /* 0xfffffffc00f08947 */ /* 0x010fea000383ffff */
[----:B------:R-:W-:Y:S05]  /*7c30*/  BRA `(.L_x_153) ;  /* 0xffffffd400b47947 */ /* 0x000fea000383ffff */
.L_x_93:
[----:B-1----:R1:W3:Y:S02]  /*7c40*/  SYNCS.PHASECHK.TRANS64.TRYWAIT P1, [R2+URZ+0x30], R0 ;  /* 0x00003000020075a7 */ /* 0x0022e400080211ff */
[----:B---3--:R-:W-:Y:S05]  /*7c50*/  @!P1 NANOSLEEP.SYNCS 0x989680 ;  /* 0x009896800000995d */ /* 0x008fea0003900000 */
[----:B------:R-:W3:Y:S02]  /*7c60*/  @!P1 SYNCS.PHASECHK.TRANS64 P1, [R2+URZ+0x30], R0 ;  /* 0x00003000020095a7 */ /* 0x000ee400080210ff */
[----:B---3--:R-:W-:Y:S05]  /*7c70*/  @!P1 BRA `(.L_x_93) ;  /* 0xfffffffc00f09947 */ /* 0x008fea000383ffff */
[----:B------:R-:W-:Y:S05]  /*7c80*/  BRA `(.L_x_92) ;  /* 0xffffffe000c47947 */ /* 0x000fea000383ffff */
.L_x_95:
[----:B--2---:R2:W3:Y:S02]  /*7c90*/  SYNCS.PHASECHK.TRANS64.TRYWAIT P0, [R82+URZ+0x90], R3 ;  /* 0x00009003520075a7 */ /* 0x0044e400080011ff */
[----:B---3--:R-:W-:Y:S05]  /*7ca0*/  @!P0 NANOSLEEP.SYNCS 0x989680 ;  /* 0x009896800000895d */ /* 0x008fea0003900000 */
[----:B------:R-:W3:Y:S02]  /*7cb0*/  @!P0 SYNCS.PHASECHK.TRANS64 P0, [R82+URZ+0x90], R3 ;  /* 0x00009003520085a7 */ /* 0x000ee400080010ff */
[----:B---3--:R-:W-:Y:S05]  /*7cc0*/  @!P0 BRA `(.L_x_95) ;  /* 0xfffffffc00f08947 */ /* 0x008fea000383ffff */
[----:B------:R-:W-:Y:S05]  /*7cd0*/  BRA `(.L_x_94) ;  /* 0xffffffe4003c7947 */ /* 0x000fea000383ffff */
.L_x_106:
[----:B-1----:R1:W2:Y:S02]  /*7ce0*/  SYNCS.PHASECHK.TRANS64.TRYWAIT P0, [R2+URZ+0x30], R83 ;  /* 0x00003053020075a7 */ /* 0x0022a400080011ff */
[----:B--2---:R-:W-:Y:S05]  /*7cf0*/  @!P0 NANOSLEEP.SYNCS 0x989680 ;  /* 0x009896800000895d */ /* 0x004fea0003900000 */
[----:B------:R-:W2:Y:S02]  /*7d00*/  @!P0 SYNCS.PHASECHK.TRANS64 P0, [R2+URZ+0x30], R83 ;  /* 0x00003053020085a7 */ /* 0x000ea400080010ff */
[----:B--2---:R-:W-:Y:S05]  /*7d10*/  @!P0 BRA `(.L_x_106) ;  /* 0xfffffffc00f08947 */ /* 0x004fea000383ffff */
[----:B------:R-:W-:Y:S05]  /*7d20*/  BRA `(.L_x_105) ;  /* 0xffffffec00047947 */ /* 0x000fea000383ffff */
        .weak           $__internal_0_$__cuda_sm10x_tcgen05_guardrail_trap_col_being_dealloced_not_returned_by_alloc
        .type           $__internal_0_$__cuda_sm10x_tcgen05_guardrail_trap_col_being_dealloced_not_returned_by_alloc,@function
        .size           $__internal_0_$__cuda_sm10x_tcgen05_guardrail_trap_col_being_dealloced_not_returned_by_alloc,($__internal_1_$__cuda_sm10x_tcgen05_guardrail_trap_phase_invalid_during_alloc - $__internal_0_$__cuda_sm10x_tcgen05_guardrail_trap_col_being_dealloced_not_returned_by_alloc)
$__internal_0_$__cuda_sm10x_tcgen05_guardrail_trap_col_being_dealloced_not_returned_by_alloc:
[----:B------:R-:W-:Y:S05]  /*7d30*/  BPT.TRAP 0x1 ;  /* 0x000000040000795c */ /* 0x000fea0000300000 */
[----:B------:R-:W-:-:S04]  /*7d40*/  HFMA2 R3, -RZ, RZ, 0, 0 ;  /* 0x00000000ff037431 */ /* 0x000fc800000001ff */
[----:B------:R-:W-:Y:S05]  /*7d50*/  RET.REL.NODEC R2 `(_ZN7cutlass13device_kernelINS_4gemm6kernel13GemmUniversalIN4cute5tupleIJiiiiEEENS1_10collective13CollectiveMmaINS1_35MainloopSm100TmaUmmaWarpSpecializedILi3ELi2ELi4ENS5_IJNS4_1CILi1EEESB_SB_EEEEENS5_IJNSA_ILi64EEESE_NSA_ILi128EEEEEEfNS5_IJSB_llEEEfNS5_IJlSB_lEEENS4_8TiledMMAINS4_8MMA_AtomIJNS4_17SM100_MMA_TF32_SSINS_10tfloat32_tESM_fLi64ELi64ELNS4_4UMMA5MajorE1ELSO_0ELNSN_7ScaleInE0ELSP_0EEEEEENS4_6LayoutISC_NS5_IJNSA_ILi0EEEST_ST_EEEEENS5_IJNS4_10UnderscoreESW_SW_EEEEENS4_13SM90_TMA_LOADENS4_14ComposedLayoutINS4_7SwizzleILi2ELi5ELi2EEENS4_18smem_ptr_flag_bitsILi32EEENSS_INS5_IJNSA_ILi32EEENSA_ILi4EEEEEENS5_IJSB_S15_EEEEEEEvNS4_8identityESZ_NS10_INS11_ILi3ELi4ELi3EEES14_NSS_INS5_IJNSA_ILi8EEES15_EEENS5_IJS15_SB_EEEEEEEvS1B_EENS_8epilogue10collective18CollectiveEpilogueINS1J_23Sm100TmaWarpSpecializedILi3ELi2ELi16ELb1ELb0EEEJSG_NS5_IJNSS_ISE_SB_EENSS_IS15_SB_EEEEEfSI_fSI_NS1J_6fusion15FusionCallbacksIS1N_NS1R_17LinearCombinationIffffLNS_15FloatRoundStyleE2EEESG_S1Q_JEEENS4_5SM1004TMEM4LOAD26SM100_TMEM_LOAD_16dp128b8xESZ_S1H_NS4_17SM75_U32x4_LDSM_NENS4_14SM90_TMA_STOREES1H_NS4_17SM90_U32x4_STSM_NENS4_39AutoVectorizingCopyWithAssumedAlignmentILi128EEEEEEvvEEEEvNT_6ParamsE) ;  /* 0xffffff8002a87950 */ /* 0x000fea0003c3ffff */
        .weak           $__internal_1_$__cuda_sm10x_tcgen05_guardrail_trap_phase_invalid_during_alloc
        .type           $__internal_1_$__cuda_sm10x_tcgen05_guardrail_trap_phase_invalid_during_alloc,@function
        .size           $__internal_1_$__cuda_sm10x_tcgen05_guardrail_trap_phase_invalid_during_alloc,($__internal_2_$__cuda_sm10x_tcgen05_guardrail_trap_unallocated_columns_being_dealloced - $__internal_1_$__cuda_sm10x_tcgen05_guardrail_trap_phase_invalid_during_alloc)
$__internal_1_$__cuda_sm10x_tcgen05_guardrail_trap_phase_invalid_during_alloc:
[----:B------:R-:W-:Y:S05]  /*7d60*/  BPT.TRAP 0x1 ;  /* 0x000000040000795c */ /* 0x000fea0000300000 */
[----:B------:R-:W-:-:S04]  /*7d70*/  MOV R3, 0x0 ;  /* 0x0000000000037802 */ /* 0x000fc80000000f00 */
[----:B------:R-:W-:Y:S05]  /*7d80*/  RET.REL.NODEC R2 `(_ZN7cutlass13device_kernelINS_4gemm6kernel13GemmUniversalIN4cute5tupleIJiiiiEEENS1_10collective13CollectiveMmaINS1_35MainloopSm100TmaUmmaWarpSpecializedILi3ELi2ELi4ENS5_IJNS4_1CILi1EEESB_SB_EEEEENS5_IJNSA_ILi64EEESE_NSA_ILi128EEEEEEfNS5_IJSB_llEEEfNS5_IJlSB_lEEENS4_8TiledMMAINS4_8MMA_AtomIJNS4_17SM100_MMA_TF32_SSINS_10tfloat32_tESM_fLi64ELi64ELNS4_4UMMA5MajorE1ELSO_0ELNSN_7ScaleInE0ELSP_0EEEEEENS4_6LayoutISC_NS5_IJNSA_ILi0EEEST_ST_EEEEENS5_IJNS4_10UnderscoreESW_SW_EEEEENS4_13SM90_TMA_LOADENS4_14ComposedLayoutINS4_7SwizzleILi2ELi5ELi2EEENS4_18smem_ptr_flag_bitsILi32EEENSS_INS5_IJNSA_ILi32EEENSA_ILi4EEEEEENS5_IJSB_S15_EEEEEEEvNS4_8identityESZ_NS10_INS11_ILi3ELi4ELi3EEES14_NSS_INS5_IJNSA_ILi8EEES15_EEENS5_IJS15_SB_EEEEEEEvS1B_EENS_8epilogue10collective18CollectiveEpilogueINS1J_23Sm100TmaWarpSpecializedILi3ELi2ELi16ELb1ELb0EEEJSG_NS5_IJNSS_ISE_SB_EENSS_IS15_SB_EEEEEfSI_fSI_NS1J_6fusion15FusionCallbacksIS1N_NS1R_17LinearCombinationIffffLNS_15FloatRoundStyleE2EEESG_S1Q_JEEENS4_5SM1004TMEM4LOAD26SM100_TMEM_LOAD_16dp128b8xESZ_S1H_NS4_17SM75_U32x4_LDSM_NENS4_14SM90_TMA_STOREES1H_NS4_17SM90_U32x4_STSM_NENS4_39AutoVectorizingCopyWithAssumedAlignmentILi128EEEEEEvvEEEEvNT_6ParamsE) ;  /* 0xffffff80029c7950 */ /* 0x000fea0003c3ffff */
        .weak           $__internal_2_$__cuda_sm10x_tcgen05_guardrail_trap_unallocated_columns_being_dealloced
        .type           $__internal_2_$__cuda_sm10x_tcgen05_guardrail_trap_unallocated_columns_being_dealloced,@function
        .size           $__internal_2_$__cuda_sm10x_tcgen05_guardrail_trap_unallocated_columns_being_dealloced,(.L_x_155 - $__internal_2_$__cuda_sm10x_tcgen05_guardrail_trap_unallocated_columns_being_dealloced)
$__internal_2_$__cuda_sm10x_tcgen05_guardrail_trap_unallocated_columns_being_dealloced:
[----:B------:R-:W-:Y:S05]  /*7d90*/  BPT.TRAP 0x1 ;  /* 0x000000040000795c */ /* 0x000fea0000300000 */
[----:B------:R-:W-:-:S04]  /*7da0*/  HFMA2 R3, -RZ, RZ, 0, 0 ;  /* 0x00000000ff037431 */ /* 0x000fc800000001ff */
[----:B------:R-:W-:Y:S05]  /*7db0*/  RET.REL.NODEC R2 `(_ZN7cutlass13device_kernelINS_4gemm6kernel13GemmUniversalIN4cute5tupleIJiiiiEEENS1_10collective13CollectiveMmaINS1_35MainloopSm100TmaUmmaWarpSpecializedILi3ELi2ELi4ENS5_IJNS4_1CILi1EEESB_SB_EEEEENS5_IJNSA_ILi64EEESE_NSA_ILi128EEEEEEfNS5_IJSB_llEEEfNS5_IJlSB_lEEENS4_8TiledMMAINS4_8MMA_AtomIJNS4_17SM100_MMA_TF32_SSINS_10tfloat32_tESM_fLi64ELi64ELNS4_4UMMA5MajorE1ELSO_0ELNSN_7ScaleInE0ELSP_0EEEEEENS4_6LayoutISC_NS5_IJNSA_ILi0EEEST_ST_EEEEENS5_IJNS4_10UnderscoreESW_SW_EEEEENS4_13SM90_TMA_LOADENS4_14ComposedLayoutINS4_7SwizzleILi2ELi5ELi2EEENS4_18smem_ptr_flag_bitsILi32EEENSS_INS5_IJNSA_ILi32EEENSA_ILi4EEEEEENS5_IJSB_S15_EEEEEEEvNS4_8identityESZ_NS10_INS11_ILi3ELi4ELi3EEES14_NSS_INS5_IJNSA_ILi8EEES15_EEENS5_IJS15_SB_EEEEEEEvS1B_EENS_8epilogue10collective18CollectiveEpilogueINS1J_23Sm100TmaWarpSpecializedILi3ELi2ELi16ELb1ELb0EEEJSG_NS5_IJNSS_ISE_SB_EENSS_IS15_SB_EEEEEfSI_fSI_NS1J_6fusion15FusionCallbacksIS1N_NS1R_17LinearCombinationIffffLNS_15FloatRoundStyleE2EEESG_S1Q_JEEENS4_5SM1004TMEM4LOAD26SM100_TMEM_LOAD_16dp128b8xESZ_S1H_NS4_17SM75_U32x4_LDSM_NENS4_14SM90_TMA_STOREES1H_NS4_17SM90_U32x4_STSM_NENS4_39AutoVectorizingCopyWithAssumedAlignmentILi128EEEEEEvvEEEEvNT_6ParamsE) ;  /* 0xffffff8002907950 */ /* 0x000fea0003c3ffff */
.L_x_154:
[----:B------:R-:W-:-:S00]  /*7dc0*/  BRA `(.L_x_154) ;  /* 0xfffffffc00fc7947 */ /* 0x000fc0000383ffff */
[----:B------:R-:W-:-:S00]  /*7dd0*/  NOP ;  /* 0x0000000000007918 */ /* 0x000fc00000000000 */
        /* <DEDUP_REMOVED lines=10> */
.L_x_155:


//--------------------- .nv.global.init           --------------------------
	.section	.nv.global.init,"aw",@progbits
.nv.global.init:
	.type		$str$27,@object
	.size		$str$27,($str$28 - $str$27)
$str$27:
        /*0000*/ 	.byte	0x28, 0x61, 0x64, 0x64, 0x72, 0x65, 0x73, 0x73, 0x20, 0x26, 0x20, 0x6d, 0x61, 0x73, 0x6b, 0x29
        /*0010*/ 	.byte	0x20, 0x3d, 0x3d, 0x20, 0x30, 0x00
	.type		$str$28,@object
	.size		$str$28,($str$26 - $str$28)
$str$28:
        /*0016*/ 	.byte	0x2f, 0x74, 0x6d, 0x70, 0x2f, 0x63, 0x75, 0x74, 0x6c, 0x61, 0x73, 0x73, 0x5f, 0x73, 0x77, 0x65
        /*0026*/ 	.byte	0x65, 0x70, 0x5f, 0x73, 0x72, 0x63, 0x2f, 0x69, 0x6e, 0x63, 0x6c, 0x75, 0x64, 0x65, 0x2f, 0x63
        /*0036*/ 	.byte	0x75, 0x74, 0x65, 0x2f, 0x70, 0x6f, 0x69, 0x6e, 0x74, 0x65, 0x72, 0x5f, 0x66, 0x6c, 0x61, 0x67
        /*0046*/ 	.byte	0x67, 0x65, 0x64, 0x2e, 0x68, 0x70, 0x70, 0x00
	.type		$str$26,@object
	.size		$str$26,($str$25 - $str$26)
$str$26:
        /*004e*/ 	.byte	0x2f, 0x74, 0x6d, 0x70, 0x2f, 0x63, 0x75, 0x74, 0x6c, 0x61, 0x73, 0x73, 0x5f, 0x73, 0x77, 0x65
        /*005e*/ 	.byte	0x65, 0x70, 0x5f, 0x73, 0x72, 0x63, 0x2f, 0x69, 0x6e, 0x63, 0x6c, 0x75, 0x64, 0x65, 0x2f, 0x63
        /*006e*/ 	.byte	0x75, 0x74, 0x65, 0x2f, 0x61, 0x74, 0x6f, 0x6d, 0x2f, 0x63, 0x6f, 0x70, 0x79, 0x5f, 0x74, 0x72
        /*007e*/ 	.byte	0x61, 0x69, 0x74, 0x73, 0x5f, 0x73, 0x6d, 0x31, 0x30, 0x30, 0x2e, 0x68, 0x70, 0x70, 0x00
	.type		$str$25,@object
	.size		$str$25,(__unnamed_1 - $str$25)
$str$25:
        /*008d*/ 	.byte	0x28, 0x28, 0x75, 0x69, 0x6e, 0x74, 0x33, 0x32, 0x5f, 0x74, 0x28, 0x74, 0x68, 0x72, 0x65, 0x61
        /*009d*/ 	.byte	0x64, 0x49, 0x64, 0x78, 0x2e, 0x78, 0x29, 0x20, 0x2f, 0x20, 0x33, 0x32, 0x29, 0x20, 0x25, 0x20
        /*00ad*/ 	.byte	0x34, 0x29, 0x20, 0x3d, 0x3d, 0x20, 0x28, 0x28, 0x28, 0x74, 0x6d, 0x65, 0x6d, 0x5f, 0x61, 0x64
        /*00bd*/ 	.byte	0x64, 0x72, 0x20, 0x3e, 0x3e, 0x20, 0x31, 0x36, 0x29, 0x20, 0x2f, 0x20, 0x33, 0x32, 0x29, 0x20
        /*00cd*/ 	.byte	0x25, 0x20, 0x34, 0x29, 0x00
	.type		__unnamed_1,@object
	.size		__unnamed_1,(__unnamed_2 - __unnamed_1)
__unnamed_1:
        /*00d2*/ 	.byte	0x61, 0x75, 0x74, 0x6f, 0x20, 0x63, 0x75, 0x74, 0x65, 0x3a, 0x3a, 0x61, 0x73, 0x5f, 0x70, 0x6f
        /* <DEDUP_REMOVED lines=23> */
        /*0252*/ 	.byte	0x3c, 0x32, 0x30, 0x34, 0x38, 0x3e, 0x3e, 0x3e, 0x3e, 0x5d, 0x00
	.type		__unnamed_2,@object
	.size		__unnamed_2,(.L_2 - __unnamed_2)
__unnamed_2:
        /* <DEDUP_REMOVED lines=45> */
        /*052d*/ 	.byte	0x3e, 0x3e, 0x3e, 0x5d, 0x00
.L_2:


//--------------------- .nv.shared._ZN7cutlass13device_kernelINS_4gemm6kernel13GemmUniversalIN4cute5tupleIJiiiiEEENS1_10collective13CollectiveMmaINS1_35MainloopSm100TmaUmmaWarpSpecializedILi3ELi2ELi4ENS5_IJNS4_1CILi1EEESB_SB_EEEEENS5_IJNSA_ILi64EEESE_NSA_ILi128EEEEEEfNS5_IJSB_llEEEfNS5_IJlSB_lEEENS4_8TiledMMAINS4_8MMA_AtomIJNS4_17SM100_MMA_TF32_SSINS_10tfloat32_tESM_fLi64ELi64ELNS4_4UMMA5MajorE1ELSO_0ELNSN_7ScaleInE0ELSP_0EEEEEENS4_6LayoutISC_NS5_IJNSA_ILi0EEEST_ST_EEEEENS5_IJNS4_10UnderscoreESW_SW_EEEEENS4_13SM90_TMA_LOADENS4_14ComposedLayoutINS4_7SwizzleILi2ELi5ELi2EEENS4_18smem_ptr_flag_bitsILi32EEENSS_INS5_IJNSA_ILi32EEENSA_ILi4EEEEEENS5_IJSB_S15_EEEEEEEvNS4_8identityESZ_NS10_INS11_ILi3ELi4ELi3EEES14_NSS_INS5_IJNSA_ILi8EEES15_EEENS5_IJS15_SB_EEEEEEEvS1B_EENS_8epilogue10collective18CollectiveEpilogueINS1J_23Sm100TmaWarpSpecializedILi3ELi2ELi16ELb1ELb0EEEJSG_NS5_IJNSS_ISE_SB_EENSS_IS15_SB_EEEEEfSI_fSI_NS1J_6fusion15FusionCallbacksIS1N_NS1R_17LinearCombinationIffffLNS_15FloatRoundStyleE2EEESG_S1Q_JEEENS4_5SM1004TMEM4LOAD26SM100_TMEM_LOAD_16dp128b8xESZ_S1H_NS4_17SM75_U32x4_LDSM_NENS4_14SM90_TMA_STOREES1H_NS4_17SM90_U32x4_STSM_NENS4_39AutoVectorizingCopyWithAssumedAlignmentILi128EEEEEEvvEEEEvNT_6ParamsE --------------------------
	.section	.nv.shared._ZN7cutlass13device_kernelINS_4gemm6kernel13GemmUniversalIN4cute5tupleIJiiiiEEENS1_10collective13CollectiveMmaINS1_35MainloopSm100TmaUmmaWarpSpecializedILi3ELi2ELi4ENS5_IJNS4_1CILi1EEESB_SB_EEEEENS5_IJNSA_ILi64EEESE_NSA_ILi128EEEEEEfNS5_IJSB_llEEEfNS5_IJlSB_lEEENS4_8TiledMMAINS4_8MMA_AtomIJNS4_17SM100_MMA_TF32_SSINS_10tfloat32_tESM_fLi64ELi64ELNS4_4UMMA5MajorE1ELSO_0ELNSN_7ScaleInE0ELSP_0EEEEEENS4_6LayoutISC_NS5_IJNSA_ILi0EEEST_ST_EEEEENS5_IJNS4_10UnderscoreESW_SW_EEEEENS4_13SM90_TMA_LOADENS4_14ComposedLayoutINS4_7SwizzleILi2ELi5ELi2EEENS4_18smem_ptr_flag_bitsILi32EEENSS_INS5_IJNSA_ILi32EEENSA_ILi4EEEEEENS5_IJSB_S15_EEEEEEEvNS4_8identityESZ_NS10_INS11_ILi3ELi4ELi3EEES14_NSS_INS5_IJNSA_ILi8EEES15_EEENS5_IJS15_SB_EEEEEEEvS1B_EENS_8epilogue10collective18CollectiveEpilogueINS1J_23Sm100TmaWarpSpecializedILi3ELi2ELi16ELb1ELb0EEEJSG_NS5_IJNSS_ISE_SB_EENSS_IS15_SB_EEEEEfSI_fSI_NS1J_6fusion15FusionCallbacksIS1N_NS1R_17LinearCombinationIffffLNS_15FloatRoundStyleE2EEESG_S1Q_JEEENS4_5SM1004TMEM4LOAD26SM100_TMEM_LOAD_16dp128b8xESZ_S1H_NS4_17SM75_U32x4_LDSM_NENS4_14SM90_TMA_STOREES1H_NS4_17SM90_U32x4_STSM_NENS4_39AutoVectorizingCopyWithAssumedAlignmentILi128EEEEEEvvEEEEvNT_6ParamsE,"aw",@nobits
	.sectionflags	@""
	.align	16
	.zero		1024


//--------------------- .nv.shared.reserved.0     --------------------------
	.section	.nv.shared.reserved.0,"aw",@nobits
	.weak		__nv_reservedSMEM_offset_0_alias
	.size		__nv_reservedSMEM_offset_0_alias, 0, 64
	.other		__nv_reservedSMEM_offset_0_alias,@"STO_CUDA_RESERVED_SHARED STV_DEFAULT"
__nv_reservedSMEM_offset_0_alias:
	.zero		0
.nv.shared.reserved.0:
	.zero		64
	.weak		__nv_reservedSMEM_tcgen05_partition
	.type		__nv_reservedSMEM_tcgen05_partition,@object
	.size		__nv_reservedSMEM_tcgen05_partition,(.L_0 - __nv_reservedSMEM_tcgen05_partition)
__nv_reservedSMEM_tcgen05_partition:
	.zero		32
.L_0:


//--------------------- .nv.global                --------------------------
	.section	.nv.global,"aw",@nobits
.nv.global:
	.type		_ZN40_INTERNAL_92c29661_4_k_cu_28bb61fb_312544cute1_E,@object
	.size		_ZN40_INTERNAL_92c29661_4_k_cu_28bb61fb_312544cute1_E,(_ZN40_INTERNAL_92c29661_4_k_cu_28bb61fb_312544cuda3std3__45__cpo6cbeginE - _ZN40_INTERNAL_92c29661_4_k_cu_28bb61fb_312544cute1_E)
_ZN40_INTERNAL_92c29661_4_k_cu_28bb61fb_312544cute1_E:
	.zero		1
	.type		_ZN40_INTERNAL_92c29661_4_k_cu_28bb61fb_312544cuda3std3__45__cpo6cbeginE,@object
	.size		_ZN40_INTERNAL_92c29661_4_k_cu_28bb61fb_312544cuda3std3__45__cpo6cbeginE,(_ZN40_INTERNAL_92c29661_4_k_cu_28bb61fb_312544cuda3std3__48in_placeE - _ZN40_INTERNAL_92c29661_4_k_cu_28bb61fb_312544cuda3std3__45__cpo6cbeginE)
_ZN40_INTERNAL_92c29661_4_k_cu_28bb61fb_312544cuda3std3__45__cpo6cbeginE:
	.zero		1
	.type		_ZN40_INTERNAL_92c29661_4_k_cu_28bb61fb_312544cuda3std3__48in_placeE,@object
	.size		_ZN40_INTERNAL_92c29661_4_k_cu_28bb61fb_312544cuda3std3__48in_placeE,(_ZN40_INTERNAL_92c29661_4_k_cu_28bb61fb_312544cuda3std6ranges3__45__cpo9iter_moveE - _ZN40_INTERNAL_92c29661_4_k_cu_28bb61fb_312544cuda3std3__48in_placeE)
_ZN40_INTERNAL_92c29661_4_k_cu_28bb61fb_312544cuda3std3__48in_placeE:
	.zero		1
	.type		_ZN40_INTERNAL_92c29661_4_k_cu_28bb61fb_312544cuda3std6ranges3__45__cpo9iter_moveE,@object
	.size		_ZN40_INTERNAL_92c29661_4_k_cu_28bb61fb_312544cuda3std6ranges3__45__cpo9iter_moveE,(_ZN40_INTERNAL_92c29661_4_k_cu_28bb61fb_312544cuda3std3__45__cpo5beginE - _ZN40_INTERNAL_92c29661_4_k_cu_28bb61fb_312544cuda3std6ranges3__45__cpo9iter_moveE)
_ZN40_INTERNAL_92c29661_4_k_cu_28bb61fb_312544cuda3std6ranges3__45__cpo9iter_moveE:
	.zero		1
	.type		_ZN40_INTERNAL_92c29661_4_k_cu_28bb61fb_312544cuda3std3__45__cpo5beginE,@object
	.size		_ZN40_INTERNAL_92c29661_4_k_cu_28bb61fb_312544cuda3std3__45__cpo5beginE,(_ZN40_INTERNAL_92c29661_4_k_cu_28bb61fb_312544cuda3std3__442_GLOBAL__N__92c29661_4_k_cu_28bb61fb_312546ignoreE - _ZN40_INTERNAL_92c29661_4_k_cu_28bb61fb_312544cuda3std3__45__cpo5beginE)
_ZN40_INTERNAL_92c29661_4_k_cu_28bb61fb_312544cuda3std3__45__cpo5beginE:
	.zero		1
	.type		_ZN40_INTERNAL_92c29661_4_k_cu_28bb61fb_312544cuda3std3__442_GLOBAL__N__92c29661_4_k_cu_28bb61fb_312546ignoreE,@object
	.size		_ZN40_INTERNAL_92c29661_4_k_cu_28bb61fb_312544cuda3std3__442_GLOBAL__N__92c29661_4_k_cu_28bb61fb_312546ignoreE,(_ZN40_INTERNAL_92c29661_4_k_cu_28bb61fb_312544cute7productE - _ZN40_INTERNAL_92c29661_4_k_cu_28bb61fb_312544cuda3std3__442_GLOBAL__N__92c29661_4_k_cu_28bb61fb_312546ignoreE)
_ZN40_INTERNAL_92c29661_4_k_cu_28bb61fb_312544cuda3std3__442_GLOBAL__N__92c29661_4_k_cu_28bb61fb_312546ignoreE:
	.zero		1
	.type		_ZN40_INTERNAL_92c29661_4_k_cu_28bb61fb_312544cute7productE,@object
	.size		_ZN40_INTERNAL_92c29661_4_k_cu_28bb61fb_312544cute7productE,(_ZN40_INTERNAL_92c29661_4_k_cu_28bb61fb_312544cuda3std3__45__cpo3endE - _ZN40_INTERNAL_92c29661_4_k_cu_28bb61fb_312544cute7productE)
_ZN40_INTERNAL_92c29661_4_k_cu_28bb61fb_312544cute7productE:
	.zero		1
	.type		_ZN40_INTERNAL_92c29661_4_k_cu_28bb61fb_312544cuda3std3__45__cpo3endE,@object
	.size		_ZN40_INTERNAL_92c29661_4_k_cu_28bb61fb_312544cuda3std3__45__cpo3endE,(_ZN40_INTERNAL_92c29661_4_k_cu_28bb61fb_312544cuda3std3__419piecewise_constructE - _ZN40_INTERNAL_92c29661_4_k_cu_28bb61fb_312544cuda3std3__45__cpo3endE)
_ZN40_INTERNAL_92c29661_4_k_cu_28bb61fb_312544cuda3std3__45__cpo3endE:
	.zero		1
	.type		_ZN40_INTERNAL_92c29661_4_k_cu_28bb61fb_312544cuda3std3__419piecewise_constructE,@object
	.size		_ZN40_INTERNAL_92c29661_4_k_cu_28bb61fb_312544cuda3std3__419piecewise_constructE,(_ZN40_INTERNAL_92c29661_4_k_cu_28bb61fb_312544cuda3std3__45__cpo4cendE - _ZN40_INTERNAL_92c29661_4_k_cu_28bb61fb_312544cuda3std3__419piecewise_constructE)
_ZN40_INTERNAL_92c29661_4_k_cu_28bb61fb_312544cuda3std3__419piecewise_constructE:
	.zero		1
	.type		_ZN40_INTERNAL_92c29661_4_k_cu_28bb61fb_312544cuda3std3__45__cpo4cendE,@object
	.size		_ZN40_INTERNAL_92c29661_4_k_cu_28bb61fb_312544cuda3std3__45__cpo4cendE,(_ZN40_INTERNAL_92c29661_4_k_cu_28bb61fb_312544cuda3std6ranges3__45__cpo4swapE - _ZN40_INTERNAL_92c29661_4_k_cu_28bb61fb_312544cuda3std3__45__cpo4cendE)
_ZN40_INTERNAL_92c29661_4_k_cu_28bb61fb_312544cuda3std3__45__cpo4cendE:
	.zero		1
	.type		_ZN40_INTERNAL_92c29661_4_k_cu_28bb61fb_312544cuda3std6ranges3__45__cpo4swapE,@object
	.size		_ZN40_INTERNAL_92c29661_4_k_cu_28bb61fb_312544cuda3std6ranges3__45__cpo4swapE,(.L_10 - _ZN40_INTERNAL_92c29661_4_k_cu_28bb61fb_312544cuda3std6ranges3__45__cpo4swapE)
_ZN40_INTERNAL_92c29661_4_k_cu_28bb61fb_312544cuda3std6ranges3__45__cpo4swapE:
	.zero		1
.L_10:


//--------------------- .nv.constant0._ZN7cutlass13device_kernelINS_4gemm6kernel13GemmUniversalIN4cute5tupleIJiiiiEEENS1_10collective13CollectiveMmaINS1_35MainloopSm100TmaUmmaWarpSpecializedILi3ELi2ELi4ENS5_IJNS4_1CILi1EEESB_SB_EEEEENS5_IJNSA_ILi64EEESE_NSA_ILi128EEEEEEfNS5_IJSB_llEEEfNS5_IJlSB_lEEENS4_8TiledMMAINS4_8MMA_AtomIJNS4_17SM100_MMA_TF32_SSINS_10tfloat32_tESM_fLi64ELi64ELNS4_4UMMA5MajorE1ELSO_0ELNSN_7ScaleInE0ELSP_0EEEEEENS4_6LayoutISC_NS5_IJNSA_ILi0EEEST_ST_EEEEENS5_IJNS4_10UnderscoreESW_SW_EEEEENS4_13SM90_TMA_LOADENS4_14ComposedLayoutINS4_7SwizzleILi2ELi5ELi2EEENS4_18smem_ptr_flag_bitsILi32EEENSS_INS5_IJNSA_ILi32EEENSA_ILi4EEEEEENS5_IJSB_S15_EEEEEEEvNS4_8identityESZ_NS10_INS11_ILi3ELi4ELi3EEES14_NSS_INS5_IJNSA_ILi8EEES15_EEENS5_IJS15_SB_EEEEEEEvS1B_EENS_8epilogue10collective18CollectiveEpilogueINS1J_23Sm100TmaWarpSpecializedILi3ELi2ELi16ELb1ELb0EEEJSG_NS5_IJNSS_ISE_SB_EENSS_IS15_SB_EEEEEfSI_fSI_NS1J_6fusion15FusionCallbacksIS1N_NS1R_17LinearCombinationIffffLNS_15FloatRoundStyleE2EEESG_S1Q_JEEENS4_5SM1004TMEM4LOAD26SM100_TMEM_LOAD_16dp128b8xESZ_S1H_NS4_17SM75_U32x4_LDSM_NENS4_14SM90_TMA_STOREES1H_NS4_17SM90_U32x4_STSM_NENS4_39AutoVectorizingCopyWithAssumedAlignmentILi128EEEEEEvvEEEEvNT_6ParamsE --------------------------
	.section	.nv.constant0._ZN7cutlass13device_kernelINS_4gemm6kernel13GemmUniversalIN4cute5tupleIJiiiiEEENS1_10collective13CollectiveMmaINS1_35MainloopSm100TmaUmmaWarpSpecializedILi3ELi2ELi4ENS5_IJNS4_1CILi1EEESB_SB_EEEEENS5_IJNSA_ILi64EEESE_NSA_ILi128EEEEEEfNS5_IJSB_llEEEfNS5_IJlSB_lEEENS4_8TiledMMAINS4_8MMA_AtomIJNS4_17SM100_MMA_TF32_SSINS_10tfloat32_tESM_fLi64ELi64ELNS4_4UMMA5MajorE1ELSO_0ELNSN_7ScaleInE0ELSP_0EEEEEENS4_6LayoutISC_NS5_IJNSA_ILi0EEEST_ST_EEEEENS5_IJNS4_10UnderscoreESW_SW_EEEEENS4_13SM90_TMA_LOADENS4_14ComposedLayoutINS4_7SwizzleILi2ELi5ELi2EEENS4_18smem_ptr_flag_bitsILi32EEENSS_INS5_IJNSA_ILi32EEENSA_ILi4EEEEEENS5_IJSB_S15_EEEEEEEvNS4_8identityESZ_NS10_INS11_ILi3ELi4ELi3EEES14_NSS_INS5_IJNSA_ILi8EEES15_EEENS5_IJS15_SB_EEEEEEEvS1B_EENS_8epilogue10collective18CollectiveEpilogueINS1J_23Sm100TmaWarpSpecializedILi3ELi2ELi16ELb1ELb0EEEJSG_NS5_IJNSS_ISE_SB_EENSS_IS15_SB_EEEEEfSI_fSI_NS1J_6fusion15FusionCallbacksIS1N_NS1R_17LinearCombinationIffffLNS_15FloatRoundStyleE2EEESG_S1Q_JEEENS4_5SM1004TMEM4LOAD26SM100_TMEM_LOAD_16dp128b8xESZ_S1H_NS4_17SM75_U32x4_LDSM_NENS4_14SM90_TMA_STOREES1H_NS4_17SM90_U32x4_STSM_NENS4_39AutoVectorizingCopyWithAssumedAlignmentILi128EEEEEEvvEEEEvNT_6ParamsE,"a",@progbits
	.sectionflags	@""
	.align	4
.nv.constant0._ZN7cutlass13device_kernelINS_4gemm6kernel13GemmUniversalIN4cute5tupleIJiiiiEEENS1_10collective13CollectiveMmaINS1_35MainloopSm100TmaUmmaWarpSpecializedILi3ELi2ELi4ENS5_IJNS4_1CILi1EEESB_SB_EEEEENS5_IJNSA_ILi64EEESE_NSA_ILi128EEEEEEfNS5_IJSB_llEEEfNS5_IJlSB_lEEENS4_8TiledMMAINS4_8MMA_AtomIJNS4_17SM100_MMA_TF32_SSINS_10tfloat32_tESM_fLi64ELi64ELNS4_4UMMA5MajorE1ELSO_0ELNSN_7ScaleInE0ELSP_0EEEEEENS4_6LayoutISC_NS5_IJNSA_ILi0EEEST_ST_EEEEENS5_IJNS4_10UnderscoreESW_SW_EEEEENS4_13SM90_TMA_LOADENS4_14ComposedLayoutINS4_7SwizzleILi2ELi5ELi2EEENS4_18smem_ptr_flag_bitsILi32EEENSS_INS5_IJNSA_ILi32EEENSA_ILi4EEEEEENS5_IJSB_S15_EEEEEEEvNS4_8identityESZ_NS10_INS11_ILi3ELi4ELi3EEES14_NSS_INS5_IJNSA_ILi8EEES15_EEENS5_IJS15_SB_EEEEEEEvS1B_EENS_8epilogue10collective18CollectiveEpilogueINS1J_23Sm100TmaWarpSpecializedILi3ELi2ELi16ELb1ELb0EEEJSG_NS5_IJNSS_ISE_SB_EENSS_IS15_SB_EEEEEfSI_fSI_NS1J_6fusion15FusionCallbacksIS1N_NS1R_17LinearCombinationIffffLNS_15FloatRoundStyleE2EEESG_S1Q_JEEENS4_5SM1004TMEM4LOAD26SM100_TMEM_LOAD_16dp128b8xESZ_S1H_NS4_17SM75_U32x4_LDSM_NENS4_14SM90_TMA_STOREES1H_NS4_17SM90_U32x4_STSM_NENS4_39AutoVectorizingCopyWithAssumedAlignmentILi128EEEEEEvvEEEEvNT_6ParamsE:
	.zero		2944


//--------------------- SYMBOLS --------------------------

	.type		.nv.reservedSmem.offset0,@object
	.size		.nv.reservedSmem.offset0,0x4
	.type		.nv.reservedSmem.cap,@object
	.size		.nv.reservedSmem.cap,0x4
	.type		__assertfail,@function
